def gluon_tcgen05(
    a_ptr,
    b_ptr,
    c_ptr,
    M,
    N,
    K,
    stride_am,
    stride_bk,
    stride_cm,
    BLOCK_M: gl.constexpr,
    BLOCK_N: gl.constexpr,
    BLOCK_K: gl.constexpr,
    DTYPE: gl.constexpr,
    A_LAYOUT: gl.constexpr,
    B_LAYOUT: gl.constexpr,
    C_LAYOUT: gl.constexpr,
    B_SHAPE: gl.constexpr,
    TMEM_LAYOUT: gl.constexpr,
    TMEM_REG: gl.constexpr,
    TRANS_B: gl.constexpr,
    NUM_BUFFERS: gl.constexpr,
):
    a_desc = tma.make_tensor_descriptor(
        a_ptr, [M, K], [stride_am, 1], [BLOCK_M, BLOCK_K], A_LAYOUT
    )
    b_desc = tma.make_tensor_descriptor(
        b_ptr,
        [N, K] if TRANS_B else [K, N],
        [stride_bk, 1],
        B_SHAPE,
        B_LAYOUT,
    )
    c_desc = tma.make_tensor_descriptor(
        c_ptr, [M, N], [stride_cm, 1], [BLOCK_M, BLOCK_N], C_LAYOUT
    )

    a_bufs = gl.allocate_shared_memory(
        DTYPE, [NUM_BUFFERS, BLOCK_M, BLOCK_K], A_LAYOUT
    )
    b_bufs = gl.allocate_shared_memory(DTYPE, [NUM_BUFFERS] + B_SHAPE, B_LAYOUT)

    pid_m = gl.program_id(0)
    pid_n = gl.program_id(1)
    off_m = pid_m * BLOCK_M
    off_n = pid_n * BLOCK_N

    tma_bars = gl.allocate_shared_memory(
        gl.int64, [NUM_BUFFERS, 1], mbarrier.MBarrierLayout()
    )
    mma_bars = gl.allocate_shared_memory(
        gl.int64, [NUM_BUFFERS, 1], mbarrier.MBarrierLayout()
    )
    for i in gl.static_range(NUM_BUFFERS):
        mbarrier.init(tma_bars.index(i), count=1)
        mbarrier.init(mma_bars.index(i), count=1)

    acc_tmem = allocate_tensor_memory(gl.float32, [BLOCK_M, BLOCK_N], TMEM_LAYOUT)
    idx = 0
    phase = 0
    use_acc = False
    for k in range(0, K, BLOCK_K):
        a = a_bufs.index(idx)
        b = b_bufs.index(idx)
        tma_bar = tma_bars.index(idx)
        mma_bar = mma_bars.index(idx)
        mbarrier.expect(
            tma_bar, a_desc.block_type.nbytes + b_desc.block_type.nbytes
        )
        tma.async_copy_global_to_shared(a_desc, [off_m, k], tma_bar, a)
        tma.async_copy_global_to_shared(
            b_desc, [off_n, k] if TRANS_B else [k, off_n], tma_bar, b
        )
        mbarrier.wait(tma_bar, phase=phase)

        if TRANS_B:
            b = b.permute((1, 0))
        tcgen05_mma(a, b, acc_tmem, use_acc=use_acc)
        tcgen05_commit(mma_bar)
        mbarrier.wait(mma_bar, phase=phase)
        use_acc = True

        idx += 1
        if idx == NUM_BUFFERS:
            idx = 0
            phase ^= 1

    for i in gl.static_range(NUM_BUFFERS):
        mbarrier.invalidate(tma_bars.index(i))
        mbarrier.invalidate(mma_bars.index(i))

    acc = acc_tmem.load(TMEM_REG)
    c_smem = gl.allocate_shared_memory(DTYPE, [BLOCK_M, BLOCK_N], C_LAYOUT)
    c_smem.store(acc.to(DTYPE))
    fence_async_shared()
    tma.async_copy_shared_to_global(c_desc, [off_m, off_n], c_smem)
    tma.store_wait(pendings=0)

# config = {"BLOCK_K": 128, "BLOCK_M": 64, "BLOCK_N": 64, "arch": "sm_100", "dtype": "bf16", "num_buffers": 2, "num_warps": 8, "trans_b": 0}
# arch = sm_100


// ===== COMPILED SASS (sm_100a) =====

	.target	sm_100a

	.elftype	@"ET_EXEC"


//--------------------- .note.nv.tkinfo           --------------------------
	.section	.note.nv.tkinfo,"",@"SHT_NOTE"
	.sectionflags	@"SHF_NOTE_NV_TKINFO"
	.tkinfo
        /*0018*/ 	.word	0x00000081
        /*0030*/ 	.string	""
        /*0030*/ 	.string	"ptxas-blackwell"
        /*0030*/ 	.string	"Cuda compilation tools, release 12.9, V12.9.86"
        /*0030*/ 	.string	"Build cuda_12.9.r12.9/compiler.36037853_0"
        /*0030*/ 	.string	"-v  -suppress-debug-info  -lineinfo  -arch sm_100a "



//--------------------- .note.nv.cuver            --------------------------
	.section	.note.nv.cuver,"",@"SHT_NOTE"
	.sectionflags	@"SHF_NOTE_NV_CUVER"
        /*0018*/ 	.short	0x0001
        /*001a*/ 	.short	0x0064
        /*001c*/ 	.short	0x0001
        /*001e*/ 	.short	0x0000
        /*0020*/ 	.short	0x0001
        /*0022*/ 	.short	0x0000


//--------------------- .nv.info                  --------------------------
	.section	.nv.info,"",@"SHT_CUDA_INFO"
	.align	4


	//----- nvinfo : EIATTR_REGCOUNT
	.align		4
        /*0000*/ 	.byte	0x04, 0x2f
        /*0002*/ 	.short	(.L_4 - .L_3)
	.align		4
.L_3:
        /*0004*/ 	.word	index@(gluon_tcgen05)
        /*0008*/ 	.word	0x00000019


	//----- nvinfo : EIATTR_FRAME_SIZE
	.align		4
.L_4:
        /*000c*/ 	.byte	0x04, 0x11
        /*000e*/ 	.short	(.L_6 - .L_5)
	.align		4
.L_5:
        /*0010*/ 	.word	index@($__internal_2_$__cuda_sm10x_tcgen05_guardrail_trap_unallocated_columns_being_dealloced)
        /*0014*/ 	.word	0x00000000


	//----- nvinfo : EIATTR_FRAME_SIZE
	.align		4
.L_6:
        /*0018*/ 	.byte	0x04, 0x11
        /*001a*/ 	.short	(.L_8 - .L_7)
	.align		4
.L_7:
        /*001c*/ 	.word	index@($__internal_1_$__cuda_sm10x_tcgen05_guardrail_trap_phase_invalid_during_alloc)
        /*0020*/ 	.word	0x00000000


	//----- nvinfo : EIATTR_FRAME_SIZE
	.align		4
.L_8:
        /*0024*/ 	.byte	0x04, 0x11
        /*0026*/ 	.short	(.L_10 - .L_9)
	.align		4
.L_9:
        /*0028*/ 	.word	index@($__internal_0_$__cuda_sm10x_tcgen05_guardrail_trap_col_being_dealloced_not_returned_by_alloc)
        /*002c*/ 	.word	0x00000000


	//----- nvinfo : EIATTR_FRAME_SIZE
	.align		4
.L_10:
        /*0030*/ 	.byte	0x04, 0x11
        /*0032*/ 	.short	(.L_12 - .L_11)
	.align		4
.L_11:
        /*0034*/ 	.word	index@(gluon_tcgen05)
        /*0038*/ 	.word	0x00000000


	//----- nvinfo : EIATTR_MIN_STACK_SIZE
	.align		4
.L_12:
        /*003c*/ 	.byte	0x04, 0x12
        /*003e*/ 	.short	(.L_14 - .L_13)
	.align		4
.L_13:
        /*0040*/ 	.word	index@(gluon_tcgen05)
        /*0044*/ 	.word	0x00000000
.L_14:


//--------------------- .nv.info.gluon_tcgen05    --------------------------
	.section	.nv.info.gluon_tcgen05,"",@"SHT_CUDA_INFO"
	.sectionflags	@""
	.align	4


	//----- nvinfo : EIATTR_CUDA_API_VERSION
	.align		4
        /*0000*/ 	.byte	0x04, 0x37
        /*0002*/ 	.short	(.L_16 - .L_15)
.L_15:
        /*0004*/ 	.word	0x00000081


	//----- nvinfo : EIATTR_KPARAM_INFO
	.align		4
.L_16:
        /*0008*/ 	.byte	0x04, 0x17
        /*000a*/ 	.short	(.L_18 - .L_17)
.L_17:
        /*000c*/ 	.word	0x00000000
        /*0010*/ 	.short	0x000a
        /*0012*/ 	.short	0x0048
        /*0014*/ 	.byte	0x00, 0xf4, 0x21, 0x00


	//----- nvinfo : EIATTR_KPARAM_INFO
	.align		4
.L_18:
        /*0018*/ 	.byte	0x04, 0x17
        /*001a*/ 	.short	(.L_20 - .L_19)
.L_19:
        /*001c*/ 	.word	0x00000000
        /*0020*/ 	.short	0x0009
        /*0022*/ 	.short	0x0040
        /*0024*/ 	.byte	0x00, 0xf4, 0x21, 0x00


	//----- nvinfo : EIATTR_KPARAM_INFO
	.align		4
.L_20:
        /*0028*/ 	.byte	0x04, 0x17
        /*002a*/ 	.short	(.L_22 - .L_21)
.L_21:
        /*002c*/ 	.word	0x00000000
        /*0030*/ 	.short	0x0008
        /*0032*/ 	.short	0x0038
        /*0034*/ 	.byte	0x00, 0xf0, 0x21, 0x00


	//----- nvinfo : EIATTR_KPARAM_INFO
	.align		4
.L_22:
        /*0038*/ 	.byte	0x04, 0x17
        /*003a*/ 	.short	(.L_24 - .L_23)
.L_23:
        /*003c*/ 	.word	0x00000000
        /*0040*/ 	.short	0x0007
        /*0042*/ 	.short	0x0030
        /*0044*/ 	.byte	0x00, 0xf0, 0x21, 0x00


	//----- nvinfo : EIATTR_KPARAM_INFO
	.align		4
.L_24:
        /*0048*/ 	.byte	0x04, 0x17
        /*004a*/ 	.short	(.L_26 - .L_25)
.L_25:
        /*004c*/ 	.word	0x00000000
        /*0050*/ 	.short	0x0006
        /*0052*/ 	.short	0x0028
        /*0054*/ 	.byte	0x00, 0xf0, 0x21, 0x00


	//----- nvinfo : EIATTR_KPARAM_INFO
	.align		4
.L_26:
        /*0058*/ 	.byte	0x04, 0x17
        /*005a*/ 	.short	(.L_28 - .L_27)
.L_27:
        /*005c*/ 	.word	0x00000000
        /*0060*/ 	.short	0x0005
        /*0062*/ 	.short	0x0020
        /*0064*/ 	.byte	0x00, 0xf0, 0x11, 0x00


	//----- nvinfo : EIATTR_KPARAM_INFO
	.align		4
.L_28:
        /*0068*/ 	.byte	0x04, 0x17
        /*006a*/ 	.short	(.L_30 - .L_29)
.L_29:
        /*006c*/ 	.word	0x00000000
        /*0070*/ 	.short	0x0004
        /*0072*/ 	.short	0x001c
        /*0074*/ 	.byte	0x00, 0xf0, 0x11, 0x00


	//----- nvinfo : EIATTR_KPARAM_INFO
	.align		4
.L_30:
        /*0078*/ 	.byte	0x04, 0x17
        /*007a*/ 	.short	(.L_32 - .L_31)
.L_31:
        /*007c*/ 	.word	0x00000000
        /*0080*/ 	.short	0x0003
        /*0082*/ 	.short	0x0018
        /*0084*/ 	.byte	0x00, 0xf0, 0x11, 0x00


	//----- nvinfo : EIATTR_KPARAM_INFO
	.align		4
.L_32:
        /*0088*/ 	.byte	0x04, 0x17
        /*008a*/ 	.short	(.L_34 - .L_33)
.L_33:
        /*008c*/ 	.word	0x00000000
        /*0090*/ 	.short	0x0002
        /*0092*/ 	.short	0x0010
        /*0094*/ 	.byte	0x00, 0xf4, 0x21, 0x00


	//----- nvinfo : EIATTR_KPARAM_INFO
	.align		4
.L_34:
        /*0098*/ 	.byte	0x04, 0x17
        /*009a*/ 	.short	(.L_36 - .L_35)
.L_35:
        /*009c*/ 	.word	0x00000000
        /*00a0*/ 	.short	0x0001
        /*00a2*/ 	.short	0x0008
        /*00a4*/ 	.byte	0x00, 0xf4, 0x21, 0x00


	//----- nvinfo : EIATTR_KPARAM_INFO
	.align		4
.L_36:
        /*00a8*/ 	.byte	0x04, 0x17
        /*00aa*/ 	.short	(.L_38 - .L_37)
.L_37:
        /*00ac*/ 	.word	0x00000000
        /*00b0*/ 	.short	0x0000
        /*00b2*/ 	.short	0x0000
        /*00b4*/ 	.byte	0x00, 0xf4, 0x21, 0x00


	//----- nvinfo : EIATTR_AT_ENTRY_FRAGMENTS
	.align		4
.L_38:
        /*00b8*/ 	.byte	0x04, 0x4f
        /*00ba*/ 	.short	(.L_40 - .L_39)


	//   ....[0]....
.L_39:
        /*00bc*/ 	.word	0x00000004


	//----- nvinfo : EIATTR_RESERVED_SMEM_USED
	.align		4
.L_40:
        /*00c0*/ 	.byte	0x01, 0x41
	.zero		2


	//----- nvinfo : EIATTR_SPARSE_MMA_MASK
	.align		4
        /*00c4*/ 	.byte	0x03, 0x50
        /*00c6*/ 	.short	0x0000


	//----- nvinfo : EIATTR_TCGEN05_1CTA_USED
	.align		4
        /*00c8*/ 	.byte	0x01, 0x51
	.zero		2


	//----- nvinfo : EIATTR_MAXREG_COUNT
	.align		4
        /*00cc*/ 	.byte	0x03, 0x1b
        /*00ce*/ 	.short	0x00ff


	//----- nvinfo : EIATTR_NUM_BARRIERS
	.align		4
        /*00d0*/ 	.byte	0x02, 0x4c
        /*00d2*/ 	.byte	0x01
	.zero		1


	//----- nvinfo : EIATTR_INT_WARP_WIDE_INSTR_OFFSETS
	.align		4
        /*00d4*/ 	.byte	0x04, 0x31
        /*00d6*/ 	.short	(.L_42 - .L_41)


	//   ....[0]....
.L_41:
        /*00d8*/ 	.word	0x00001740


	//   ....[1]....
        /*00dc*/ 	.word	0x00001760


	//   ....[2]....
        /*00e0*/ 	.word	0x000017f0


	//   ....[3]....
        /*00e4*/ 	.word	0x000019d0


	//   ....[4]....
        /*00e8*/ 	.word	0x00001a20


	//   ....[5]....
        /*00ec*/ 	.word	0x00001a30


	//   ....[6]....
        /*00f0*/ 	.word	0x00001a40


	//   ....[7]....
        /*00f4*/ 	.word	0x00001e50


	//   ....[8]....
        /*00f8*/ 	.word	0x00001e60


	//   ....[9]....
        /*00fc*/ 	.word	0x00001fe0


	//   ....[10]....
        /*0100*/ 	.word	0x00002030


	//   ....[11]....
        /*0104*/ 	.word	0x00002040


	//   ....[12]....
        /*0108*/ 	.word	0x00002070


	//   ....[13]....
        /*010c*/ 	.word	0x00002520


	//   ....[14]....
        /*0110*/ 	.word	0x00002530


	//   ....[15]....
        /*0114*/ 	.word	0x00002850


	//   ....[16]....
        /*0118*/ 	.word	0x00002860


	//   ....[17]....
        /*011c*/ 	.word	0x00002b20


	//   ....[18]....
        /*0120*/ 	.word	0x00002b70


	//----- nvinfo : EIATTR_COOP_GROUP_MASK_REGIDS
	.align		4
.L_42:
        /*0124*/ 	.byte	0x04, 0x29
        /*0126*/ 	.short	(.L_44 - .L_43)


	//   ....[0]....
.L_43:
        /*0128*/ 	.word	0xffffffff


	//   ....[1]....
        /*012c*/ 	.word	0xffffffff


	//   ....[2]....
        /*0130*/ 	.word	0xffffffff


	//   ....[3]....
        /*0134*/ 	.word	0xffffffff


	//   ....[4]....
        /*0138*/ 	.word	0xffffffff


	//   ....[5]....
        /*013c*/ 	.word	0xffffffff


	//   ....[6]....
        /*0140*/ 	.word	0xffffffff


	//   ....[7]....
        /*0144*/ 	.word	0xffffffff


	//   ....[8]....
        /*0148*/ 	.word	0xffffffff


	//   ....[9]....
        /*014c*/ 	.word	0xffffffff


	//----- nvinfo : EIATTR_COOP_GROUP_INSTR_OFFSETS
	.align		4
.L_44:
        /*0150*/ 	.byte	0x04, 0x28
        /*0152*/ 	.short	(.L_46 - .L_45)


	//   ....[0]....
.L_45:
        /*0154*/ 	.word	0x00000050


	//   ....[1]....
        /*0158*/ 	.word	0x00000310


	//   ....[2]....
        /*015c*/ 	.word	0x00000500


	//   ....[3]....
        /*0160*/ 	.word	0x000009c0


	//   ....[4]....
        /*0164*/ 	.word	0x00000b00


	//   ....[5]....
        /*0168*/ 	.word	0x00000fb0


	//   ....[6]....
        /*016c*/ 	.word	0x000010f0


	//   ....[7]....
        /*0170*/ 	.word	0x000015e0


	//   ....[8]....
        /*0174*/ 	.word	0x000029b0


	//   ....[9]....
        /*0178*/ 	.word	0x00002c20


	//----- nvinfo : EIATTR_VRC_CTA_INIT_COUNT
	.align		4
.L_46:
        /*017c*/ 	.byte	0x02, 0x4a
        /*017e*/ 	.byte	0x80
	.zero		1


	//----- nvinfo : EIATTR_MBARRIER_INSTR_OFFSETS
	.align		4
        /*0180*/ 	.byte	0x04, 0x39
        /*0182*/ 	.short	(.L_48 - .L_47)


	//   ....[0]....
.L_47:
        /*0184*/ 	.word	0x00001810
        /*0188*/ 	.word	0x000000ff
        /*018c*/ 	.word	0x00010000
        /*0190*/ 	.short	0x0100
        /*0192*/ 	.byte	0x08
	.zero		1


	//   ....[1]....
        /*0194*/ 	.word	0x00001820
        /*0198*/ 	.word	0x000000ff
        /*019c*/ 	.word	0x00010010
        /*01a0*/ 	.short	0x0100
        /*01a2*/ 	.byte	0x08
	.zero		1


	//   ....[2]....
        /*01a4*/ 	.word	0x000018d0
        /*01a8*/ 	.word	0x000000ff
        /*01ac*/ 	.word	0x00010008
        /*01b0*/ 	.short	0x0100
        /*01b2*/ 	.byte	0x08
	.zero		1


	//   ....[3]....
        /*01b4*/ 	.word	0x000018e0
        /*01b8*/ 	.word	0x000000ff
        /*01bc*/ 	.word	0x00010018
        /*01c0*/ 	.short	0x0100
        /*01c2*/ 	.byte	0x08
	.zero		1


	//   ....[4]....
        /*01c4*/ 	.word	0x00001ad0
        /*01c8*/ 	.word	0x000000ff
        /*01cc*/ 	.word	0x00010000
        /*01d0*/ 	.short	0x010a
        /*01d2*/ 	.byte	0x08
	.zero		1


	//   ....[5]....
        /*01d4*/ 	.word	0x00001eb0
        /*01d8*/ 	.word	0x000000ff
        /*01dc*/ 	.word	0x00010010
        /*01e0*/ 	.short	0x010a
        /*01e2*/ 	.byte	0x08
	.zero		1


	//   ....[6]....
        /*01e4*/ 	.word	0x000020e0
        /*01e8*/ 	.word	0x000000ff
        /*01ec*/ 	.word	0x00010000
        /*01f0*/ 	.short	0x010a
        /*01f2*/ 	.byte	0x23
	.zero		1


	//   ....[7]....
        /*01f4*/ 	.word	0x00002570
        /*01f8*/ 	.word	0x000000ff
        /*01fc*/ 	.word	0x00010010
        /*0200*/ 	.short	0x010a
        /*0202*/ 	.byte	0x23
	.zero		1


	//   ....[8]....
        /*0204*/ 	.word	0x00002640
        /*0208*/ 	.word	0x000000ff
        /*020c*/ 	.word	0x00010000
        /*0210*/ 	.short	0x0108
        /*0212*/ 	.byte	0x08
	.zero		1


	//   ....[9]....
        /*0214*/ 	.word	0x00002650
        /*0218*/ 	.word	0x000000ff
        /*021c*/ 	.word	0x00010010
        /*0220*/ 	.short	0x0108
        /*0222*/ 	.byte	0x08
	.zero		1


	//   ....[10]....
        /*0224*/ 	.word	0x000026a0
        /*0228*/ 	.word	0x000000ff
        /*022c*/ 	.word	0x00010008
        /*0230*/ 	.short	0x0108
        /*0232*/ 	.byte	0x08
	.zero		1


	//   ....[11]....
        /*0234*/ 	.word	0x000026b0
        /*0238*/ 	.word	0x000000ff
        /*023c*/ 	.word	0x00010018
        /*0240*/ 	.short	0x0108
        /*0242*/ 	.byte	0x08
	.zero		1


	//   ....[12]....
        /*0244*/ 	.word	0x00002c40
        /*0248*/ 	.word	0x000000ff
        /*024c*/ 	.word	0x00010000
        /*0250*/ 	.short	0x010a
        /*0252*/ 	.byte	0x08
	.zero		1


	//   ....[13]....
        /*0254*/ 	.word	0x00002c70
        /*0258*/ 	.word	0x000000ff
        /*025c*/ 	.word	0x00010010
        /*0260*/ 	.short	0x010a
        /*0262*/ 	.byte	0x08
	.zero		1


	//   ....[14]....
        /*0264*/ 	.word	0x00002ca0
        /*0268*/ 	.word	0x000000ff
        /*026c*/ 	.word	0x00010000
        /*0270*/ 	.short	0x010a
        /*0272*/ 	.byte	0x23
	.zero		1


	//   ....[15]....
        /*0274*/ 	.word	0x00002cd0
        /*0278*/ 	.word	0x000000ff
        /*027c*/ 	.word	0x00010010
        /*0280*/ 	.short	0x010a
        /*0282*/ 	.byte	0x23
	.zero		1


	//----- nvinfo : EIATTR_NUM_MBARRIERS
	.align		4
.L_48:
        /*0284*/ 	.byte	0x03, 0x38
        /*0286*/ 	.short	0x0004


	//----- nvinfo : EIATTR_EXIT_INSTR_OFFSETS
	.align		4
        /*0288*/ 	.byte	0x04, 0x1c
        /*028a*/ 	.short	(.L_50 - .L_49)


	//   ....[0]....
.L_49:
        /*028c*/ 	.word	0x00002c30


	//----- nvinfo : EIATTR_REQNTID
	.align		4
.L_50:
        /*0290*/ 	.byte	0x04, 0x10
        /*0292*/ 	.short	(.L_52 - .L_51)
.L_51:
        /*0294*/ 	.word	0x00000100
        /*0298*/ 	.word	0x00000001
        /*029c*/ 	.word	0x00000001


	//----- nvinfo : EIATTR_CRS_STACK_SIZE
	.align		4
.L_52:
        /*02a0*/ 	.byte	0x04, 0x1e
        /*02a2*/ 	.short	(.L_54 - .L_53)
.L_53:
        /*02a4*/ 	.word	0x00000000


	//----- nvinfo : EIATTR_CBANK_PARAM_SIZE
	.align		4
.L_54:
        /*02a8*/ 	.byte	0x03, 0x19
        /*02aa*/ 	.short	0x0050


	//----- nvinfo : EIATTR_PARAM_CBANK
	.align		4
        /*02ac*/ 	.byte	0x04, 0x0a
        /*02ae*/ 	.short	(.L_56 - .L_55)
	.align		4
.L_55:
        /*02b0*/ 	.word	index@(.nv.constant0.gluon_tcgen05)
        /*02b4*/ 	.short	0x0380
        /*02b6*/ 	.short	0x0050


	//----- nvinfo : EIATTR_SW_WAR
	.align		4
.L_56:
        /*02b8*/ 	.byte	0x04, 0x36
        /*02ba*/ 	.short	(.L_58 - .L_57)
.L_57:
        /*02bc*/ 	.word	0x00000008
.L_58:


//--------------------- .nv.compat                --------------------------
	.section	.nv.compat,"",@"SHT_CUDA_COMPAT_INFO"
	.align	4
        /*0000*/ 	.byte	0x02, 0x02, 0x02, 0x00, 0x02, 0x05, 0x05, 0x00, 0x02, 0x03, 0x03, 0x00, 0x02, 0x06, 0x01, 0x00


//--------------------- .nv.callgraph             --------------------------
	.section	.nv.callgraph,"",@"SHT_CUDA_CALLGRAPH"
	.align	4
	.sectionentsize	8
	.align		4
        /*0000*/ 	.word	0x00000000
	.align		4
        /*0004*/ 	.word	0xffffffff
	.align		4
        /*0008*/ 	.word	0x00000000
	.align		4
        /*000c*/ 	.word	0xfffffffe
	.align		4
        /*0010*/ 	.word	0x00000000
	.align		4
        /*0014*/ 	.word	0xfffffffd
	.align		4
        /*0018*/ 	.word	0x00000000
	.align		4
        /*001c*/ 	.word	0xfffffffc


//--------------------- .text.gluon_tcgen05       --------------------------
	.section	.text.gluon_tcgen05,"ax",@progbits
	.align	128
        .global         gluon_tcgen05
        .type           gluon_tcgen05,@function
        .size           gluon_tcgen05,(.L_x_77 - gluon_tcgen05)
        .other          gluon_tcgen05,@"STO_CUDA_ENTRY STV_DEFAULT"
gluon_tcgen05:
.text.gluon_tcgen05:
[----:B------:R-:W1:Y:S01]  /*0000*/  LDC R1, c[0x0][0x37c] ;  /* 0x0000df00ff017b82 */ /* 0x000e620000000800 */
[----:B------:R-:W2:Y:S02]  /*0010*/  S2R R0, SR_TID.X ;  /* 0x0000000000007919 */ /* 0x000ea40000002100 */
[----:B--2---:R-:W-:-:S13]  /*0020*/  ISETP.GE.U32.AND P2, PT, R0, 0x20, PT ;  /* 0x000000200000780c */ /* 0x004fda0003f46070 */
[----:B------:R-:W-:Y:S05]  /*0030*/  @P2 BRA `(.L_x_0) ;  /* 0x0000000000b82947 */ /* 0x000fea0003800000 */
[----:B------:R-:W2:Y:S01]  /*0040*/  S2UR UR6, SR_CgaCtaId ;  /* 0x00000000000679c3 */ /* 0x000ea20000008800 */
[----:B------:R-:W-:Y:S01]  /*0050*/  NOP ;  /* 0x0000000000007918 */ /* 0x000fe20000000000 */
[----:B------:R-:W-:Y:S02]  /*0060*/  UMOV UR4, 0x40 ;  /* 0x0000004000047882 */ /* 0x000fe40000000000 */
[----:B--2---:R-:W-:-:S09]  /*0070*/  ULEA UR4, UR6, UR4, 0x18 ;  /* 0x0000000406047291 */ /* 0x004fd2000f8ec0ff */
[----:B------:R-:W2:Y:S01]  /*0080*/  LDS.U8 R2, [UR4] ;  /* 0x00000004ff027984 */ /* 0x000ea20008000000 */
[----:B------:R-:W-:Y:S02]  /*0090*/  UMOV UR4, 0x400 ;  /* 0x0000040000047882 */ /* 0x000fe40000000000 */
[----:B------:R-:W-:Y:S01]  /*00a0*/  ULEA UR4, UR6, UR4, 0x18 ;  /* 0x0000000406047291 */ /* 0x000fe2000f8ec0ff */
[----:B--2---:R-:W-:-:S13]  /*00b0*/  ISETP.NE.AND P0, PT, R2, RZ, PT ;  /* 0x000000ff0200720c */ /* 0x004fda0003f05270 */
[----:B------:R-:W-:Y:S05]  /*00c0*/  @P0 BRA `(.L_x_1) ;  /* 0x00000000007c0947 */ /* 0x000fea0003800000 */
[----:B------:R-:W-:-:S13]  /*00d0*/  ELECT P0, URZ, PT ;  /* 0x0000000000ff782f */ /* 0x000fda0003800000 */
[----:B------:R-:W-:Y:S05]  /*00e0*/  @!P0 BRA `(.L_x_2) ;  /* 0x0000000000848947 */ /* 0x000fea0003800000 */
[----:B------:R-:W-:Y:S01]  /*00f0*/  UMOV UR5, 0x2 ;  /* 0x0000000200057882 */ /* 0x000fe20000000000 */
[----:B------:R-:W-:Y:S02]  /*0100*/  IMAD.MOV.U32 R5, RZ, RZ, 0x1 ;  /* 0x00000001ff057424 */ /* 0x000fe400078e00ff */
[----:B------:R-:W-:Y:S02]  /*0110*/  IMAD.MOV.U32 R3, RZ, RZ, 0x3 ;  /* 0x00000003ff037424 */ /* 0x000fe400078e00ff */
[----:B------:R-:W-:Y:S04]  /*0120*/  DEPBAR.LE SB2, 0x36 ;  /* 0x0000ad800000791a */ /* 0x000fe80000000000 */
[----:B------:R-:W2:Y:S02]  /*0130*/  UTCATOMSWS.FIND_AND_SET.ALIGN UP0, UR5, UR5 ;  /* 0x00000005000575e3 */ /* 0x000ea40008000800 */
[----:B--2---:R-:W-:-:S04]  /*0140*/  PLOP3.LUT P0, PT, PT, PT, UP0, 0x80, 0x8 ;  /* 0x000000000008781c */ /* 0x004fc80003f0f008 */
[----:B------:R-:W-:-:S04]  /*0150*/  SEL R2, RZ, 0xffffffff, !P0 ;  /* 0xffffffffff027807 */ /* 0x000fc80004000000 */
[----:B------:R-:W-:Y:S01]  /*0160*/  ISETP.NE.AND P0, PT, R2, RZ, PT ;  /* 0x000000ff0200720c */ /* 0x000fe20003f05270 */
[----:B------:R-:W-:-:S12]  /*0170*/  IMAD.U32 R2, RZ, RZ, UR5 ;  /* 0x00000005ff027e24 */ /* 0x000fd8000f8e00ff */
[----:B------:R-:W-:Y:S05]  /*0180*/  @P0 BRA `(.L_x_3) ;  /* 0x0000000000240947 */ /* 0x000fea0003800000 */
.L_x_4:
[----:B------:R-:W-:Y:S05]  /*0190*/  NANOSLEEP 0x64 ;  /* 0x000000640000795d */ /* 0x000fea0003800000 */
[----:B------:R-:W-:-:S05]  /*01a0*/  UMOV UR5, 0x2 ;  /* 0x0000000200057882 */ /* 0x000fca0000000000 */
[----:B------:R-:W-:Y:S04]  /*01b0*/  DEPBAR.LE SB2, 0x36 ;  /* 0x0000ad800000791a */ /* 0x000fe80000000000 */
[----:B------:R-:W2:Y:S02]  /*01c0*/  UTCATOMSWS.FIND_AND_SET.ALIGN UP0, UR5, UR5 ;  /* 0x00000005000575e3 */ /* 0x000ea40008000800 */
[----:B--2---:R-:W-:-:S04]  /*01d0*/  PLOP3.LUT P0, PT, PT, PT, UP0, 0x80, 0x8 ;  /* 0x000000000008781c */ /* 0x004fc80003f0f008 */
[----:B------:R-:W-:-:S04]  /*01e0*/  SEL R2, RZ, 0xffffffff, !P0 ;  /* 0xffffffffff027807 */ /* 0x000fc80004000000 */
[----:B------:R-:W-:Y:S01]  /*01f0*/  ISETP.NE.AND P0, PT, R2, RZ, PT ;  /* 0x000000ff0200720c */ /* 0x000fe20003f05270 */
[----:B------:R-:W-:-:S12]  /*0200*/  IMAD.U32 R2, RZ, RZ, UR5 ;  /* 0x00000005ff027e24 */ /* 0x000fd8000f8e00ff */
[----:B------:R-:W-:Y:S05]  /*0210*/  @!P0 BRA `(.L_x_4) ;  /* 0xfffffffc00dc8947 */ /* 0x000fea000383ffff */
.L_x_3:
[C---:B------:R-:W-:Y:S01]  /*0220*/  VIADD R4, R2.reuse, 0x10 ;  /* 0x0000001002047836 */ /* 0x040fe20000000000 */
[----:B------:R-:W-:Y:S01]  /*0230*/  UMOV UR5, 0x50 ;  /* 0x0000005000057882 */ /* 0x000fe20000000000 */
[----:B------:R-:W-:Y:S01]  /*0240*/  SHF.L.U32 R3, R3, R2, RZ ;  /* 0x0000000203037219 */ /* 0x000fe200000006ff */
[----:B------:R-:W-:Y:S01]  /*0250*/  ULEA UR5, UR6, UR5, 0x18 ;  /* 0x0000000506057291 */ /* 0x000fe2000f8ec0ff */
[----:B------:R-:W-:Y:S01]  /*0260*/  IMAD.SHL.U32 R2, R2, 0x20, RZ ;  /* 0x0000002002027824 */ /* 0x000fe200078e00ff */
[----:B------:R-:W-:-:S04]  /*0270*/  SHF.L.U32 R4, R5, R4, RZ ;  /* 0x0000000405047219 */ /* 0x000fc800000006ff */
[----:B------:R-:W-:-:S05]  /*0280*/  LOP3.LUT R3, R4, R3, RZ, 0xfc, !PT ;  /* 0x0000000304037212 */ /* 0x000fca00078efcff */
[----:B------:R2:W-:Y:S04]  /*0290*/  ATOMS.OR RZ, [UR5], R3 ;  /* 0x00000003ffff798c */ /* 0x0005e8000b000005 */
[----:B------:R2:W-:Y:S01]  /*02a0*/  STS [UR4], R2 ;  /* 0x00000002ff007988 */ /* 0x0005e20008000804 */
[----:B------:R-:W-:Y:S05]  /*02b0*/  BRA `(.L_x_2) ;  /* 0x0000000000107947 */ /* 0x000fea0003800000 */
.L_x_1:
[----:B------:R-:W-:Y:S01]  /*02c0*/  IMAD.MOV.U32 R3, RZ, RZ, -0x1 ;  /* 0xffffffffff037424 */ /* 0x000fe200078e00ff */
[----:B------:R-:W-:-:S04]  /*02d0*/  MOV R2, 0x300 ;  /* 0x0000030000027802 */ /* 0x000fc80000000f00 */
[----:B------:R2:W-:Y:S03]  /*02e0*/  STS [UR4], R3 ;  /* 0x00000003ff007988 */ /* 0x0005e60008000804 */
[----:B-12---:R-:W-:Y:S05]  /*02f0*/  CALL.REL.NOINC `($__internal_1_$__cuda_sm10x_tcgen05_guardrail_trap_phase_invalid_during_alloc) ;  /* 0x00000028008c7944 */ /* 0x006fea0003c00000 */
.L_x_2:
[----:B------:R-:W-:Y:S05]  /*0300*/  WARPSYNC.ALL ;  /* 0x0000000000007948 */ /* 0x000fea0003800000 */
[----:B------:R-:W-:Y:S01]  /*0310*/  NOP ;  /* 0x0000000000007918 */ /* 0x000fe20000000000 */
.L_x_0:
[----:B------:R-:W3:Y:S08]  /*0320*/  S2UR UR4, SR_CgaCtaId ;  /* 0x00000000000479c3 */ /* 0x000ef00000008800 */
[----:B------:R-:W-:Y:S01]  /*0330*/  BAR.SYNC.DEFER_BLOCKING 0x0 ;  /* 0x0000000000007b1d */ /* 0x000fe20000010000 */
[----:B------:R-:W-:-:S05]  /*0340*/  LOP3.LUT R20, R0, 0xff, RZ, 0xc0, !PT ;  /* 0x000000ff00147812 */ /* 0x000fca00078ec0ff */
[----:B------:R-:W-:Y:S02]  /*0350*/  UMOV UR8, 0x400 ;  /* 0x0000040000087882 */ /* 0x000fe40000000000 */
[----:B--2---:R-:W2:Y:S08]  /*0360*/  LDC R3, c[0x0][0x398] ;  /* 0x0000e600ff037b82 */ /* 0x004eb00000000800 */
[----:B------:R-:W4:Y:S01]  /*0370*/  LDC R6, c[0x0][0x3a0] ;  /* 0x0000e800ff067b82 */ /* 0x000f220000000800 */
[----:B---3--:R-:W-:-:S07]  /*0380*/  ULEA UR8, UR4, UR8, 0x18 ;  /* 0x0000000804087291 */ /* 0x008fce000f8ec0ff */
[----:B------:R-:W3:Y:S02]  /*0390*/  S2UR UR16, SR_CTAID.Y ;  /* 0x00000000001079c3 */ /* 0x000ee40000002600 */
[----:B------:R-:W5:Y:S06]  /*03a0*/  LDS R4, [UR8] ;  /* 0x00000008ff047984 */ /* 0x000f6c0008000800 */
[----:B------:R-:W-:Y:S06]  /*03b0*/  BAR.SYNC.DEFER_BLOCKING 0x0 ;  /* 0x0000000000007b1d */ /* 0x000fec0000010000 */
[----:B------:R-:W-:Y:S05]  /*03c0*/  @P2 BRA `(.L_x_5) ;  /* 0x0000000000182947 */ /* 0x000fea0003800000 */
[----:B------:R-:W-:Y:S01]  /*03d0*/  ELECT P0, URZ, PT ;  /* 0x0000000000ff782f */ /* 0x000fe20003800000 */
[----:B------:R-:W-:Y:S01]  /*03e0*/  IMAD.MOV.U32 R2, RZ, RZ, 0x1 ;  /* 0x00000001ff027424 */ /* 0x000fe200078e00ff */
[----:B------:R-:W-:Y:S01]  /*03f0*/  UMOV UR5, 0x40 ;  /* 0x0000004000057882 */ /* 0x000fe20000000000 */
[----:B------:R-:W-:Y:S01]  /*0400*/  UVIRTCOUNT.DEALLOC.SMPOOL 0x80 ;  /* 0x000000800000784c */ /* 0x000fe20000000000 */
[----:B------:R-:W-:-:S09]  /*0410*/  ULEA UR5, UR4, UR5, 0x18 ;  /* 0x0000000504057291 */ /* 0x000fd2000f8ec0ff */
[----:B------:R5:W-:Y:S03]  /*0420*/  @P0 STS.U8 [UR5], R2 ;  /* 0x00000002ff000988 */ /* 0x000be60008000005 */
.L_x_5:
[----:B------:R-:W5:Y:S01]  /*0430*/  S2UR UR4, SR_CTAID.Z ;  /* 0x00000000000479c3 */ /* 0x000f620000002700 */
[----:B------:R-:W4:Y:S01]  /*0440*/  LDCU UR5, c[0x0][0x370] ;  /* 0x00006e00ff0577ac */ /* 0x000f220008000800 */
[C---:B------:R-:W-:Y:S01]  /*0450*/  ISETP.GE.U32.AND P0, PT, R20.reuse, 0x20, PT ;  /* 0x000000201400780c */ /* 0x040fe20003f06070 */
[----:B--2--5:R-:W-:Y:S01]  /*0460*/  VIADD R2, R3, 0xffffffff ;  /* 0xffffffff03027836 */ /* 0x024fe20000000000 */
[C---:B------:R-:W-:Y:S01]  /*0470*/  ISETP.NE.U32.AND P3, PT, R20.reuse, RZ, PT ;  /* 0x000000ff1400720c */ /* 0x040fe20003f65070 */
[----:B------:R-:W2:Y:S01]  /*0480*/  LDCU UR6, c[0x0][0x374] ;  /* 0x00006e80ff0677ac */ /* 0x000ea20008000800 */
[----:B------:R-:W-:Y:S01]  /*0490*/  LEA R7, R20, UR8, 0x2 ;  /* 0x0000000814077c11 */ /* 0x000fe2000f8e10ff */
[----:B----4-:R-:W-:Y:S01]  /*04a0*/  VIADD R11, R6, 0xffffffff ;  /* 0xffffffff060b7836 */ /* 0x010fe20000000000 */
[----:B------:R-:W4:Y:S01]  /*04b0*/  S2UR UR13, SR_CTAID.X ;  /* 0x00000000000d79c3 */ /* 0x000f220000002500 */
[----:B------:R-:W5:Y:S01]  /*04c0*/  LDCU.64 UR14, c[0x0][0x3c0] ;  /* 0x00007800ff0e77ac */ /* 0x000f620008000a00 */
[----:B------:R-:W-:Y:S01]  /*04d0*/  R2UR UR12, R4 ;  /* 0x00000000040c72ca */ /* 0x000fe200000e0000 */
[----:B------:R-:W-:Y:S04]  /*04e0*/  BSSY.RECONVERGENT B0, `(.L_x_6) ;  /* 0x0000011000007945 */ /* 0x000fe80003800200 */
[----:B------:R3:W-:Y:S01]  /*04f0*/  @!P0 STS [R7], RZ ;  /* 0x000000ff07008388 */ /* 0x0007e20000000800 */
[----:B------:R-:W-:-:S03]  /*0500*/  NOP ;  /* 0x0000000000007918 */ /* 0x000fc60000000000 */
[----:B------:R3:W-:Y:S02]  /*0510*/  @!P3 STS [UR8+0x24], R2 ;  /* 0x00002402ff00b988 */ /* 0x0007e40008000808 */
[----:B--23--:R-:W-:Y:S02]  /*0520*/  UIMAD UR4, UR4, UR6, UR16 ;  /* 0x00000006040472a4 */ /* 0x00cfe4000f8e0210 */
[----:B------:R2:W-:Y:S02]  /*0530*/  @!P3 STS [UR8+0x20], R11 ;  /* 0x0000200bff00b988 */ /* 0x0005e40008000808 */
[----:B----4-:R-:W-:-:S04]  /*0540*/  UIMAD UR4, UR4, UR5, UR13 ;  /* 0x00000005040472a4 */ /* 0x010fc8000f8e020d */
[----:B------:R-:W-:-:S04]  /*0550*/  UIMAD UR4, UR4, 0x180, URZ ;  /* 0x00000180040478a4 */ /* 0x000fc8000f8e02ff */
[----:B-----5:R-:W-:-:S04]  /*0560*/  UIADD3 UR10, UP0, UPT, UR4, UR14, URZ ;  /* 0x0000000e040a7290 */ /* 0x020fc8000ff1e0ff */
[----:B------:R-:W-:Y:S01]  /*0570*/  ULEA.HI.X.SX32 UR11, UR4, UR15, 0x1, UP0 ;  /* 0x0000000f040b7291 */ /* 0x000fe200080f0eff */
[----:B--2---:R-:W-:Y:S11]  /*0580*/  @P3 BRA `(.L_x_7) ;  /* 0x0000000000183947 */ /* 0x004ff60003800000 */
[----:B------:R-:W2:Y:S01]  /*0590*/  LDS R3, [UR8+0x8] ;  /* 0x00000808ff037984 */ /* 0x000ea20008000800 */
[----:B------:R-:W3:Y:S01]  /*05a0*/  LDC.64 R8, c[0x0][0x380] ;  /* 0x0000e000ff087b82 */ /* 0x000ee20000000a00 */
[----:B------:R-:W-:Y:S02]  /*05b0*/  IMAD.MOV.U32 R4, RZ, RZ, 0x70 ;  /* 0x00000070ff047424 */ /* 0x000fe400078e00ff */
[----:B---3--:R3:W-:Y:S03]  /*05c0*/  STS.64 [UR8], R8 ;  /* 0x00000008ff007988 */ /* 0x0087e60008000a08 */
[----:B--2---:R-:W-:-:S05]  /*05d0*/  LOP3.LUT R3, R3, 0x10, R4, 0xd8, !PT ;  /* 0x0000001003037812 */ /* 0x004fca00078ed804 */
[----:B------:R3:W-:Y:S02]  /*05e0*/  STS [UR8+0x8], R3 ;  /* 0x00000803ff007988 */ /* 0x0007e40008000808 */
.L_x_7:
[----:B------:R-:W-:Y:S05]  /*05f0*/  BSYNC.RECONVERGENT B0 ;  /* 0x0000000000007941 */ /* 0x000fea0003800200 */
.L_x_6:
[----:B------:R-:W-:Y:S04]  /*0600*/  BSSY.RECONVERGENT B0, `(.L_x_8) ;  /* 0x000000a000007945 */ /* 0x000fe80003800200 */
[----:B------:R-:W-:Y:S05]  /*0610*/  @P3 BRA `(.L_x_9) ;  /* 0x0000000000203947 */ /* 0x000fea0003800000 */
[----:B---3--:R-:W2:Y:S01]  /*0620*/  LDS R3, [UR8+0x34] ;  /* 0x00003408ff037984 */ /* 0x008ea20008000800 */
[----:B------:R-:W-:Y:S02]  /*0630*/  IMAD.MOV.U32 R4, RZ, RZ, 0x3f000000 ;  /* 0x3f000000ff047424 */ /* 0x000fe400078e00ff */
[----:B------:R-:W-:Y:S01]  /*0640*/  @!P3 IMAD.MOV.U32 R5, RZ, RZ, 0x3f ;  /* 0x0000003fff05b424 */ /* 0x000fe200078e00ff */
[----:B------:R-:W3:Y:S02]  /*0650*/  @!P3 LDS R8, [UR8+0x38] ;  /* 0x00003808ff08b984 */ /* 0x000ee40008000800 */
[----:B--2---:R-:W-:Y:S02]  /*0660*/  LOP3.LUT R3, R3, 0xff000000, R4, 0xb8, !PT ;  /* 0xff00000003037812 */ /* 0x004fe400078eb804 */
[----:B---3--:R-:W-:-:S03]  /*0670*/  @!P3 LOP3.LUT R4, R8, 0xff, R5, 0xb8, !PT ;  /* 0x000000ff0804b812 */ /* 0x008fc600078eb805 */
[----:B------:R2:W-:Y:S04]  /*0680*/  STS [UR8+0x34], R3 ;  /* 0x00003403ff007988 */ /* 0x0005e80008000808 */
[----:B------:R2:W-:Y:S02]  /*0690*/  @!P3 STS [UR8+0x38], R4 ;  /* 0x00003804ff00b988 */ /* 0x0005e40008000808 */
.L_x_9:
[----:B------:R-:W-:Y:S05]  /*06a0*/  BSYNC.RECONVERGENT B0 ;  /* 0x0000000000007941 */ /* 0x000fea0003800200 */
.L_x_8:
[----:B------:R-:W-:Y:S04]  /*06b0*/  BSSY.RECONVERGENT B0, `(.L_x_10) ;  /* 0x000000e000007945 */ /* 0x000fe80003800200 */
[----:B------:R-:W-:Y:S05]  /*06c0*/  @P3 BRA `(.L_x_11) ;  /* 0x0000000000303947 */ /* 0x000fea0003800000 */
[----:B--2---:R-:W2:Y:S01]  /*06d0*/  LDS R4, [UR8+0x34] ;  /* 0x00003408ff047984 */ /* 0x004ea20008000800 */
[----:B------:R-:W4:Y:S03]  /*06e0*/  LDC.64 R12, c[0x0][0x3a8] ;  /* 0x0000ea00ff0c7b82 */ /* 0x000f260000000a00 */
[----:B---3--:R-:W3:Y:S01]  /*06f0*/  LDS R3, [UR8+0x1c] ;  /* 0x00001c08ff037984 */ /* 0x008ee20008000800 */
[C---:B----4-:R-:W-:Y:S01]  /*0700*/  SHF.L.U64.HI R8, R12.reuse, 0x1, R13 ;  /* 0x000000010c087819 */ /* 0x050fe2000001020d */
[----:B------:R-:W-:-:S03]  /*0710*/  IMAD.SHL.U32 R5, R12, 0x2, RZ ;  /* 0x000000020c057824 */ /* 0x000fc600078e00ff */
[--C-:B------:R-:W-:Y:S02]  /*0720*/  SHF.R.U32.HI R10, RZ, 0x4, R8.reuse ;  /* 0x00000004ff0a7819 */ /* 0x100fe40000011608 */
[----:B------:R-:W-:-:S05]  /*0730*/  SHF.R.U64 R5, R5, 0x4, R8 ;  /* 0x0000000405057819 */ /* 0x000fca0000001208 */
[----:B------:R4:W-:Y:S01]  /*0740*/  STS [UR8+0xc], R5 ;  /* 0x00000c05ff007988 */ /* 0x0009e20008000808 */
[----:B--2---:R-:W-:Y:S02]  /*0750*/  LOP3.LUT R4, R4, 0x7, RZ, 0xb8, !PT ;  /* 0x0000000704047812 */ /* 0x004fe400078eb8ff */
[----:B---3--:R-:W-:-:S03]  /*0760*/  LOP3.LUT R3, R3, 0xf, R10, 0xb8, !PT ;  /* 0x0000000f03037812 */ /* 0x008fc600078eb80a */
[----:B------:R4:W-:Y:S04]  /*0770*/  STS [UR8+0x34], R4 ;  /* 0x00003404ff007988 */ /* 0x0009e80008000808 */
[----:B------:R4:W-:Y:S02]  /*0780*/  STS [UR8+0x1c], R3 ;  /* 0x00001c03ff007988 */ /* 0x0009e40008000808 */
.L_x_11:
[----:B------:R-:W-:Y:S05]  /*0790*/  BSYNC.RECONVERGENT B0 ;  /* 0x0000000000007941 */ /* 0x000fea0003800200 */
.L_x_10:
[----:B------:R-:W-:Y:S04]  /*07a0*/  BSSY.RECONVERGENT B1, `(.L_x_12) ;  /* 0x000001a000017945 */ /* 0x000fe80003800200 */
[----:B------:R-:W-:Y:S04]  /*07b0*/  BSSY.RELIABLE B0, `(.L_x_13) ;  /* 0x0000015000007945 */ /* 0x000fe80003800100 */
[----:B------:R-:W-:Y:S05]  /*07c0*/  @P3 BRA `(.L_x_14) ;  /* 0x0000000000203947 */ /* 0x000fea0003800000 */
[----:B--234-:R-:W2:Y:S02]  /*07d0*/  LDS R3, [UR8+0x34] ;  /* 0x00003408ff037984 */ /* 0x01cea40008000800 */
[----:B--2---:R-:W-:-:S05]  /*07e0*/  LOP3.LUT R3, R3, 0x38, RZ, 0xb8, !PT ;  /* 0x0000003803037812 */ /* 0x004fca00078eb8ff */
[----:B------:R2:W-:Y:S01]  /*07f0*/  STS [UR8+0x34], R3 ;  /* 0x00003403ff007988 */ /* 0x0005e20008000808 */
[----:B------:R-:W-:Y:S05]  /*0800*/  @P3 BRA `(.L_x_15) ;  /* 0x0000000000203947 */ /* 0x000fea0003800000 */
[----:B--2---:R-:W2:Y:S01]  /*0810*/  LDS R3, [UR8+0x8] ;  /* 0x00000808ff037984 */ /* 0x004ea20008000800 */
[----:B------:R-:W-:-:S05]  /*0820*/  IMAD.MOV.U32 R4, RZ, RZ, 0x780 ;  /* 0x00000780ff047424 */ /* 0x000fca00078e00ff */
[----:B--2---:R-:W-:-:S05]  /*0830*/  LOP3.LUT R3, R3, 0x500, R4, 0xd8, !PT ;  /* 0x0000050003037812 */ /* 0x004fca00078ed804 */
[----:B------:R5:W-:Y:S02]  /*0840*/  STS [UR8+0x8], R3 ;  /* 0x00000803ff007988 */ /* 0x000be40008000808 */
.L_x_14:
[----:B------:R-:W-:Y:S05]  /*0850*/  @P3 BRA `(.L_x_16) ;  /* 0x0000000000283947 */ /* 0x000fea0003800000 */
[----:B--2345:R-:W2:Y:S02]  /*0860*/  LDS R3, [UR8+0x8] ;  /* 0x00000808ff037984 */ /* 0x03cea40008000800 */
[----:B--2---:R-:W-:-:S05]  /*0870*/  LOP3.LUT R3, R3, 0x1800, RZ, 0xb8, !PT ;  /* 0x0000180003037812 */ /* 0x004fca00078eb8ff */
[----:B------:R3:W-:Y:S02]  /*0880*/  STS [UR8+0x8], R3 ;  /* 0x00000803ff007988 */ /* 0x0007e40008000808 */
.L_x_15:
[----:B------:R-:W-:Y:S05]  /*0890*/  @P3 BREAK.RELIABLE B0 ;  /* 0x0000000000003942 */ /* 0x000fea0003800100 */
[----:B------:R-:W-:Y:S05]  /*08a0*/  @P3 BRA `(.L_x_17) ;  /* 0x0000000000243947 */ /* 0x000fea0003800000 */
[----:B------:R-:W4:Y:S01]  /*08b0*/  LDS R4, [UR8+0x8] ;  /* 0x00000808ff047984 */ /* 0x000f220008000800 */
[----:B--23--:R-:W-:-:S05]  /*08c0*/  IMAD.MOV.U32 R3, RZ, RZ, 0x6000 ;  /* 0x00006000ff037424 */ /* 0x00cfca00078e00ff */
[----:B----4-:R-:W-:-:S04]  /*08d0*/  LOP3.LUT R3, R4, 0x6000, R3, 0xd8, !PT ;  /* 0x0000600004037812 */ /* 0x010fc800078ed803 */
[----:B------:R-:W-:-:S05]  /*08e0*/  LOP3.LUT R3, R3, 0x400000, RZ, 0xb8, !PT ;  /* 0x0040000003037812 */ /* 0x000fca00078eb8ff */
[----:B------:R2:W-:Y:S02]  /*08f0*/  STS [UR8+0x8], R3 ;  /* 0x00000803ff007988 */ /* 0x0005e40008000808 */
.L_x_16:
[----:B------:R-:W-:Y:S05]  /*0900*/  BSYNC.RELIABLE B0 ;  /* 0x0000000000007941 */ /* 0x000fea0003800100 */
.L_x_13:
[----:B--2345:R-:W2:Y:S02]  /*0910*/  @!P3 LDS R3, [UR8+0x8] ;  /* 0x00000808ff03b984 */ /* 0x03cea40008000800 */
[----:B--2---:R-:W-:-:S05]  /*0920*/  @!P3 LOP3.LUT R3, R3, 0x8000, RZ, 0xb8, !PT ;  /* 0x000080000303b812 */ /* 0x004fca00078eb8ff */
[----:B------:R4:W-:Y:S02]  /*0930*/  @!P3 STS [UR8+0x8], R3 ;  /* 0x00000803ff00b988 */ /* 0x0009e40008000808 */
.L_x_17:
[----:B------:R-:W-:Y:S05]  /*0940*/  BSYNC.RECONVERGENT B1 ;  /* 0x0000000000017941 */ /* 0x000fea0003800200 */
.L_x_12:
[----:B------:R-:W-:Y:S05]  /*0950*/  WARPSYNC.ALL ;  /* 0x0000000000007948 */ /* 0x000fea0003800000 */
[----:B------:R-:W-:Y:S01]  /*0960*/  NOP ;  /* 0x0000000000007918 */ /* 0x000fe20000000000 */
[----:B--234-:R-:W2:Y:S02]  /*0970*/  LDC R3, c[0x0][0x39c] ;  /* 0x0000e700ff037b82 */ /* 0x01cea40000000800 */
[----:B--2---:R-:W-:Y:S01]  /*0980*/  VIADD R3, R3, 0xffffffff ;  /* 0xffffffff03037836 */ /* 0x004fe20000000000 */
[----:B------:R-:W-:Y:S06]  /*0990*/  @P0 BRA `(.L_x_18) ;  /* 0x0000000000300947 */ /* 0x000fec0003800000 */
[----:B------:R-:W2:Y:S01]  /*09a0*/  S2R R4, SR_LANEID ;  /* 0x0000000000047919 */ /* 0x000ea20000000000 */
[----:B------:R-:W-:Y:S05]  /*09b0*/  WARPSYNC.ALL ;  /* 0x0000000000007948 */ /* 0x000fea0003800000 */
[----:B------:R-:W-:Y:S01]  /*09c0*/  NOP ;  /* 0x0000000000007918 */ /* 0x000fe20000000000 */
[----:B--2---:R-:W-:-:S05]  /*09d0*/  IMAD.SHL.U32 R8, R4, 0x4, RZ ;  /* 0x0000000404087824 */ /* 0x004fca00078e00ff */
[----:B------:R-:W2:Y:S01]  /*09e0*/  LDS R9, [R8+UR8] ;  /* 0x0000000808097984 */ /* 0x000ea20008000800 */
[----:B------:R-:W-:-:S05]  /*09f0*/  IADD3 R4, P1, PT, R8, UR10, RZ ;  /* 0x0000000a08047c10 */ /* 0x000fca000ff3e0ff */
[----:B------:R-:W-:-:S05]  /*0a00*/  IMAD.X R5, RZ, RZ, UR11, P1 ;  /* 0x0000000bff057e24 */ /* 0x000fca00088e06ff */
[----:B--2---:R2:W3:Y:S01]  /*0a10*/  ATOMG.E.EXCH.STRONG.GPU PT, RZ, [R4], R9 ;  /* 0x0000000904ff73a8 */ /* 0x0044e200041ee100 */
[----:B------:R-:W-:-:S04]  /*0a20*/  DEPBAR {5,4,3,2,1,0} ;  /* 0x0000003f0000791a */ /* 0x000fc80000000000 */
[----:B------:R-:W4:Y:S02]  /*0a30*/  CCTL.E.C.LDCU.IV.DEEP [UR10] ;  /* 0x000000000a007540 */ /* 0x000f240009c08000 */
[----:B----4-:R2:W-:Y:S01]  /*0a40*/  UTMACCTL.IV [UR10] ;  /* 0x000000000a0079b9 */ /* 0x0105e20008000000 */
[----:B------:R-:W-:Y:S01]  /*0a50*/  NOP ;  /* 0x0000000000007918 */ /* 0x000fe20000000000 */
.L_x_18:
[----:B------:R-:W-:Y:S05]  /*0a60*/  @P0 BRA `(.L_x_19) ;  /* 0x00000000000c0947 */ /* 0x000fea0003800000 */
[----:B------:R0:W-:Y:S01]  /*0a70*/  UTMACMDFLUSH ;  /* 0x00000000000079b7 */ /* 0x0001e20000000000 */
[----:B------:R-:W-:Y:S05]  /*0a80*/  @P0 BRA `(.L_x_19) ;  /* 0x0000000000040947 */ /* 0x000fea0003800000 */
[----:B------:R-:W-:-:S04]  /*0a90*/  DEPBAR.LE SB0, 0x0 ;  /* 0x000080000000791a */ /* 0x000fc80000000000 */
.L_x_19:
[----:B------:R-:W-:Y:S05]  /*0aa0*/  WARPSYNC.ALL ;  /* 0x0000000000007948 */ /* 0x000fea0003800000 */
[----:B------:R-:W-:Y:S01]  /*0ab0*/  NOP ;  /* 0x0000000000007918 */ /* 0x000fe20000000000 */
[----:B---3--:R-:W-:Y:S06]  /*0ac0*/  BAR.SYNC.DEFER_BLOCKING 0x0 ;  /* 0x0000000000007b1d */ /* 0x008fec0000010000 */
[----:B------:R-:W-:Y:S02]  /*0ad0*/  BSSY.RECONVERGENT B1, `(.L_x_20) ;  /* 0x000000b000017945 */ /* 0x000fe40003800200 */
[----:B------:R-:W-:Y:S06]  /*0ae0*/  BAR.SYNC.DEFER_BLOCKING 0x0 ;  /* 0x0000000000007b1d */ /* 0x000fec0000010000 */
[----:B------:R3:W-:Y:S01]  /*0af0*/  @!P0 STS [R7], RZ ;  /* 0x000000ff07008388 */ /* 0x0007e20000000800 */
[----:B------:R-:W-:Y:S01]  /*0b00*/  NOP ;  /* 0x0000000000007918 */ /* 0x000fe20000000000 */
[----:B------:R-:W-:Y:S05]  /*0b10*/  @P3 BRA `(.L_x_21) ;  /* 0x0000000000183947 */ /* 0x000fea0003800000 */
[----:B--2---:R-:W2:Y:S01]  /*0b20*/  LDS R4, [UR8+0x8] ;  /* 0x00000808ff047984 */ /* 0x004ea20008000800 */
[----:B------:R-:W4:Y:S01]  /*0b30*/  LDC.64 R8, c[0x0][0x388] ;  /* 0x0000e200ff087b82 */ /* 0x000f220000000a00 */
[----:B------:R-:W-:Y:S02]  /*0b40*/  IMAD.MOV.U32 R5, RZ, RZ, 0x70 ;  /* 0x00000070ff057424 */ /* 0x000fe400078e00ff */
[----:B----4-:R4:W-:Y:S03]  /*0b50*/  STS.64 [UR8], R8 ;  /* 0x00000008ff007988 */ /* 0x0109e60008000a08 */
[----:B--2---:R-:W-:-:S05]  /*0b60*/  LOP3.LUT R4, R4, 0x10, R5, 0xd8, !PT ;  /* 0x0000001004047812 */ /* 0x004fca00078ed805 */
[----:B------:R4:W-:Y:S02]  /*0b70*/  STS [UR8+0x8], R4 ;  /* 0x00000804ff007988 */ /* 0x0009e40008000808 */
.L_x_21:
[----:B--2---:R-:W-:Y:S05]  /*0b80*/  BSYNC.RECONVERGENT B1 ;  /* 0x0000000000017941 */ /* 0x004fea0003800200 */
.L_x_20:
[----:B------:R-:W-:Y:S04]  /*0b90*/  BSSY.RECONVERGENT B1, `(.L_x_22) ;  /* 0x000000a000017945 */ /* 0x000fe80003800200 */
[----:B------:R-:W-:Y:S05]  /*0ba0*/  @P3 BRA `(.L_x_23) ;  /* 0x0000000000203947 */ /* 0x000fea0003800000 */
[----:B----4-:R-:W2:Y:S01]  /*0bb0*/  LDS R4, [UR8+0x34] ;  /* 0x00003408ff047984 */ /* 0x010ea20008000800 */
[----:B------:R-:W-:Y:S02]  /*0bc0*/  IMAD.MOV.U32 R9, RZ, RZ, 0x3f000000 ;  /* 0x3f000000ff097424 */ /* 0x000fe400078e00ff */
[----:B------:R-:W-:Y:S01]  /*0bd0*/  @!P3 IMAD.MOV.U32 R5, RZ, RZ, 0x7f ;  /* 0x0000007fff05b424 */ /* 0x000fe200078e00ff */
[----:B------:R-:W4:Y:S02]  /*0be0*/  @!P3 LDS R8, [UR8+0x38] ;  /* 0x00003808ff08b984 */ /* 0x000f240008000800 */
[----:B--2---:R-:W-:Y:S02]  /*0bf0*/  LOP3.LUT R4, R4, 0xff000000, R9, 0xb8, !PT ;  /* 0xff00000004047812 */ /* 0x004fe400078eb809 */
[----:B----4-:R-:W-:-:S03]  /*0c00*/  @!P3 LOP3.LUT R5, R8, 0xff, R5, 0xb8, !PT ;  /* 0x000000ff0805b812 */ /* 0x010fc600078eb805 */
[----:B------:R2:W-:Y:S04]  /*0c10*/  STS [UR8+0x34], R4 ;  /* 0x00003404ff007988 */ /* 0x0005e80008000808 */
[----:B------:R2:W-:Y:S02]  /*0c20*/  @!P3 STS [UR8+0x38], R5 ;  /* 0x00003805ff00b988 */ /* 0x0005e40008000808 */
.L_x_23:
[----:B------:R-:W-:Y:S05]  /*0c30*/  BSYNC.RECONVERGENT B1 ;  /* 0x0000000000017941 */ /* 0x000fea0003800200 */
.L_x_22:
[----:B------:R-:W-:Y:S04]  /*0c40*/  BSSY.RECONVERGENT B1, `(.L_x_24) ;  /* 0x0000004000017945 */ /* 0x000fe80003800200 */
[----:B------:R-:W-:Y:S05]  /*0c50*/  @P3 BRA `(.L_x_25) ;  /* 0x0000000000083947 */ /* 0x000fea0003800000 */
[----:B------:R5:W-:Y:S04]  /*0c60*/  STS [UR8+0x24], R11 ;  /* 0x0000240bff007988 */ /* 0x000be80008000808 */
[----:B------:R5:W-:Y:S02]  /*0c70*/  STS [UR8+0x20], R3 ;  /* 0x00002003ff007988 */ /* 0x000be40008000808 */
.L_x_25:
[----:B------:R-:W-:Y:S05]  /*0c80*/  BSYNC.RECONVERGENT B1 ;  /* 0x0000000000017941 */ /* 0x000fea0003800200 */
.L_x_24:
[----:B------:R-:W-:Y:S04]  /*0c90*/  BSSY.RECONVERGENT B1, `(.L_x_26) ;  /* 0x000000e000017945 */ /* 0x000fe80003800200 */
[----:B------:R-:W-:Y:S05]  /*0ca0*/  @P3 BRA `(.L_x_27) ;  /* 0x0000000000303947 */ /* 0x000fea0003800000 */
[----:B--2---:R-:W2:Y:S01]  /*0cb0*/  LDS R5, [UR8+0x34] ;  /* 0x00003408ff057984 */ /* 0x004ea20008000800 */
[----:B----4-:R-:W4:Y:S03]  /*0cc0*/  LDC.64 R8, c[0x0][0x3b0] ;  /* 0x0000ec00ff087b82 */ /* 0x010f260000000a00 */
[----:B------:R-:W3:Y:S01]  /*0cd0*/  LDS R4, [UR8+0x1c] ;  /* 0x00001c08ff047984 */ /* 0x000ee20008000800 */
[C---:B----4-:R-:W-:Y:S01]  /*0ce0*/  SHF.L.U64.HI R9, R8.reuse, 0x1, R9 ;  /* 0x0000000108097819 */ /* 0x050fe20000010209 */
[----:B------:R-:W-:-:S03]  /*0cf0*/  IMAD.SHL.U32 R8, R8, 0x2, RZ ;  /* 0x0000000208087824 */ /* 0x000fc600078e00ff */
[--C-:B-----5:R-:W-:Y:S02]  /*0d00*/  SHF.R.U32.HI R11, RZ, 0x4, R9.reuse ;  /* 0x00000004ff0b7819 */ /* 0x120fe40000011609 */
[----:B------:R-:W-:-:S05]  /*0d10*/  SHF.R.U64 R8, R8, 0x4, R9 ;  /* 0x0000000408087819 */ /* 0x000fca0000001209 */
[----:B------:R4:W-:Y:S01]  /*0d20*/  STS [UR8+0xc], R8 ;  /* 0x00000c08ff007988 */ /* 0x0009e20008000808 */
[----:B--2---:R-:W-:Y:S02]  /*0d30*/  LOP3.LUT R5, R5, 0x7, RZ, 0xb8, !PT ;  /* 0x0000000705057812 */ /* 0x004fe400078eb8ff */
[----:B---3--:R-:W-:-:S03]  /*0d40*/  LOP3.LUT R4, R4, 0xf, R11, 0xb8, !PT ;  /* 0x0000000f04047812 */ /* 0x008fc600078eb80b */
[----:B------:R4:W-:Y:S04]  /*0d50*/  STS [UR8+0x34], R5 ;  /* 0x00003405ff007988 */ /* 0x0009e80008000808 */
[----:B------:R4:W-:Y:S02]  /*0d60*/  STS [UR8+0x1c], R4 ;  /* 0x00001c04ff007988 */ /* 0x0009e40008000808 */
.L_x_27:
[----:B------:R-:W-:Y:S05]  /*0d70*/  BSYNC.RECONVERGENT B1 ;  /* 0x0000000000017941 */ /* 0x000fea0003800200 */
.L_x_26:
[----:B------:R-:W-:Y:S04]  /*0d80*/  BSSY.RECONVERGENT B2, `(.L_x_28) ;  /* 0x000001a000027945 */ /* 0x000fe80003800200 */
[----:B------:R-:W-:Y:S04]  /*0d90*/  BSSY.RELIABLE B1, `(.L_x_29) ;  /* 0x0000015000017945 */ /* 0x000fe80003800100 */
[----:B------:R-:W-:Y:S05]  /*0da0*/  @P3 BRA `(.L_x_30) ;  /* 0x0000000000203947 */ /* 0x000fea0003800000 */
[----:B--2-4-:R-:W2:Y:S02]  /*0db0*/  LDS R4, [UR8+0x34] ;  /* 0x00003408ff047984 */ /* 0x014ea40008000800 */
[----:B--2---:R-:W-:-:S05]  /*0dc0*/  LOP3.LUT R4, R4, 0x38, RZ, 0xb8, !PT ;  /* 0x0000003804047812 */ /* 0x004fca00078eb8ff */
[----:B------:R2:W-:Y:S01]  /*0dd0*/  STS [UR8+0x34], R4 ;  /* 0x00003404ff007988 */ /* 0x0005e20008000808 */
[----:B------:R-:W-:Y:S05]  /*0de0*/  @P3 BRA `(.L_x_31) ;  /* 0x0000000000203947 */ /* 0x000fea0003800000 */
[----:B--2---:R-:W2:Y:S01]  /*0df0*/  LDS R4, [UR8+0x8] ;  /* 0x00000808ff047984 */ /* 0x004ea20008000800 */
[----:B------:R-:W-:-:S05]  /*0e00*/  IMAD.MOV.U32 R5, RZ, RZ, 0x780 ;  /* 0x00000780ff057424 */ /* 0x000fca00078e00ff */
[----:B--2---:R-:W-:-:S05]  /*0e10*/  LOP3.LUT R4, R4, 0x500, R5, 0xd8, !PT ;  /* 0x0000050004047812 */ /* 0x004fca00078ed805 */
[----:B------:R2:W-:Y:S02]  /*0e20*/  STS [UR8+0x8], R4 ;  /* 0x00000804ff007988 */ /* 0x0005e40008000808 */
.L_x_30:
[----:B------:R-:W-:Y:S05]  /*0e30*/  @P3 BRA `(.L_x_32) ;  /* 0x0000000000283947 */ /* 0x000fea0003800000 */
[----:B--2-4-:R-:W2:Y:S02]  /*0e40*/  LDS R4, [UR8+0x8] ;  /* 0x00000808ff047984 */ /* 0x014ea40008000800 */
[----:B--2---:R-:W-:-:S05]  /*0e50*/  LOP3.LUT R4, R4, 0x1800, RZ, 0xb8, !PT ;  /* 0x0000180004047812 */ /* 0x004fca00078eb8ff */
[----:B------:R4:W-:Y:S02]  /*0e60*/  STS [UR8+0x8], R4 ;  /* 0x00000804ff007988 */ /* 0x0009e40008000808 */
.L_x_31:
[----:B------:R-:W-:Y:S05]  /*0e70*/  @P3 BREAK.RELIABLE B1 ;  /* 0x0000000000013942 */ /* 0x000fea0003800100 */
[----:B------:R-:W-:Y:S05]  /*0e80*/  @P3 BRA `(.L_x_33) ;  /* 0x0000000000243947 */ /* 0x000fea0003800000 */
[----:B--2-4-:R-:W2:Y:S01]  /*0e90*/  LDS R4, [UR8+0x8] ;  /* 0x00000808ff047984 */ /* 0x014ea20008000800 */
[----:B------:R-:W-:-:S05]  /*0ea0*/  IMAD.MOV.U32 R5, RZ, RZ, 0x6000 ;  /* 0x00006000ff057424 */ /* 0x000fca00078e00ff */
[----:B--2---:R-:W-:-:S04]  /*0eb0*/  LOP3.LUT R4, R4, 0x6000, R5, 0xd8, !PT ;  /* 0x0000600004047812 */ /* 0x004fc800078ed805 */
[----:B------:R-:W-:-:S05]  /*0ec0*/  LOP3.LUT R4, R4, 0x400000, RZ, 0xb8, !PT ;  /* 0x0040000004047812 */ /* 0x000fca00078eb8ff */
[----:B------:R2:W-:Y:S02]  /*0ed0*/  STS [UR8+0x8], R4 ;  /* 0x00000804ff007988 */ /* 0x0005e40008000808 */
.L_x_32:
[----:B------:R-:W-:Y:S05]  /*0ee0*/  BSYNC.RELIABLE B1 ;  /* 0x0000000000017941 */ /* 0x000fea0003800100 */
.L_x_29:
[----:B--2-4-:R-:W2:Y:S02]  /*0ef0*/  @!P3 LDS R4, [UR8+0x8] ;  /* 0x00000808ff04b984 */ /* 0x014ea40008000800 */
[----:B--2---:R-:W-:-:S05]  /*0f00*/  @!P3 LOP3.LUT R4, R4, 0x8000, RZ, 0xb8, !PT ;  /* 0x000080000404b812 */ /* 0x004fca00078eb8ff */
[----:B------:R2:W-:Y:S02]  /*0f10*/  @!P3 STS [UR8+0x8], R4 ;  /* 0x00000804ff00b988 */ /* 0x0005e40008000808 */
.L_x_33:
[----:B------:R-:W-:Y:S05]  /*0f20*/  BSYNC.RECONVERGENT B2 ;  /* 0x0000000000027941 */ /* 0x000fea0003800200 */
.L_x_28:
[----:B------:R-:W-:Y:S05]  /*0f30*/  WARPSYNC.ALL ;  /* 0x0000000000007948 */ /* 0x000fea0003800000 */
[----:B------:R-:W-:Y:S01]  /*0f40*/  NOP ;  /* 0x0000000000007918 */ /* 0x000fe20000000000 */
[----:B------:R-:W-:-:S04]  /*0f50*/  UIADD3 UR5, UPT, UPT, UR4, 0x80, URZ ;  /* 0x0000008004057890 */ /* 0x000fc8000fffe0ff */
[----:B------:R-:W-:-:S04]  /*0f60*/  UIADD3 UR32, UP0, UPT, UR5, UR14, URZ ;  /* 0x0000000e05207290 */ /* 0x000fc8000ff1e0ff */
[----:B------:R-:W-:Y:S01]  /*0f70*/  ULEA.HI.X.SX32 UR33, UR5, UR15, 0x1, UP0 ;  /* 0x0000000f05217291 */ /* 0x000fe200080f0eff */
[----:B------:R-:W-:Y:S11]  /*0f80*/  @P0 BRA `(.L_x_34) ;  /* 0x0000000000300947 */ /* 0x000ff60003800000 */
[----:B--2-4-:R-:W2:Y:S01]  /*0f90*/  S2R R4, SR_LANEID ;  /* 0x0000000000047919 */ /* 0x014ea20000000000 */
[----:B------:R-:W-:Y:S05]  /*0fa0*/  WARPSYNC.ALL ;  /* 0x0000000000007948 */ /* 0x000fea0003800000 */
[----:B------:R-:W-:Y:S01]  /*0fb0*/  NOP ;  /* 0x0000000000007918 */ /* 0x000fe20000000000 */
[----:B--2---:R-:W-:-:S05]  /*0fc0*/  IMAD.SHL.U32 R8, R4, 0x4, RZ ;  /* 0x0000000404087824 */ /* 0x004fca00078e00ff */
[----:B------:R-:W2:Y:S01]  /*0fd0*/  LDS R9, [R8+UR8] ;  /* 0x0000000808097984 */ /* 0x000ea20008000800 */
[----:B------:R-:W-:-:S05]  /*0fe0*/  IADD3 R4, P1, PT, R8, UR32, RZ ;  /* 0x0000002008047c10 */ /* 0x000fca000ff3e0ff */
[----:B------:R-:W-:-:S05]  /*0ff0*/  IMAD.X R5, RZ, RZ, UR33, P1 ;  /* 0x00000021ff057e24 */ /* 0x000fca00088e06ff */
[----:B--2---:R2:W4:Y:S01]  /*1000*/  ATOMG.E.EXCH.STRONG.GPU PT, RZ, [R4], R9 ;  /* 0x0000000904ff73a8 */ /* 0x00452200041ee100 */
[----:B------:R-:W-:-:S04]  /*1010*/  DEPBAR {5,4,3,2,1,0} ;  /* 0x0000003f0000791a */ /* 0x000fc80000000000 */
[----:B------:R-:W3:Y:S02]  /*1020*/  CCTL.E.C.LDCU.IV.DEEP [UR32] ;  /* 0x0000000020007540 */ /* 0x000ee40009c08000 */
[----:B---3--:R2:W-:Y:S01]  /*1030*/  UTMACCTL.IV [UR32] ;  /* 0x00000000200079b9 */ /* 0x0085e20008000000 */
[----:B------:R-:W-:Y:S01]  /*1040*/  NOP ;  /* 0x0000000000007918 */ /* 0x000fe20000000000 */
.L_x_34:
[----:B------:R-:W-:Y:S05]  /*1050*/  @P0 BRA `(.L_x_35) ;  /* 0x00000000000c0947 */ /* 0x000fea0003800000 */
[----:B------:R0:W-:Y:S01]  /*1060*/  UTMACMDFLUSH ;  /* 0x00000000000079b7 */ /* 0x0001e20000000000 */
[----:B------:R-:W-:Y:S05]  /*1070*/  @P0 BRA `(.L_x_35) ;  /* 0x0000000000040947 */ /* 0x000fea0003800000 */
[----:B------:R-:W-:-:S04]  /*1080*/  DEPBAR.LE SB0, 0x0 ;  /* 0x000080000000791a */ /* 0x000fc80000000000 */
.L_x_35:
[----:B------:R-:W-:Y:S05]  /*1090*/  WARPSYNC.ALL ;  /* 0x0000000000007948 */ /* 0x000fea0003800000 */
[----:B------:R-:W-:Y:S01]  /*10a0*/  NOP ;  /* 0x0000000000007918 */ /* 0x000fe20000000000 */
[----:B----4-:R-:W-:Y:S06]  /*10b0*/  BAR.SYNC.DEFER_BLOCKING 0x0 ;  /* 0x0000000000007b1d */ /* 0x010fec0000010000 */
[----:B------:R-:W-:Y:S02]  /*10c0*/  BSSY.RECONVERGENT B2, `(.L_x_36) ;  /* 0x000000b000027945 */ /* 0x000fe40003800200 */
[----:B------:R-:W-:Y:S06]  /*10d0*/  BAR.SYNC.DEFER_BLOCKING 0x0 ;  /* 0x0000000000007b1d */ /* 0x000fec0000010000 */
[----:B------:R4:W-:Y:S01]  /*10e0*/  @!P0 STS [R7], RZ ;  /* 0x000000ff07008388 */ /* 0x0009e20000000800 */
[----:B------:R-:W-:Y:S01]  /*10f0*/  NOP ;  /* 0x0000000000007918 */ /* 0x000fe20000000000 */
[----:B------:R-:W-:Y:S05]  /*1100*/  @P3 BRA `(.L_x_37) ;  /* 0x0000000000183947 */ /* 0x000fea0003800000 */
[----:B--2---:R-:W2:Y:S01]  /*1110*/  LDS R4, [UR8+0x8] ;  /* 0x00000808ff047984 */ /* 0x004ea20008000800 */
[----:B------:R-:W3:Y:S01]  /*1120*/  LDC.64 R8, c[0x0][0x390] ;  /* 0x0000e400ff087b82 */ /* 0x000ee20000000a00 */
[----:B------:R-:W-:Y:S02]  /*1130*/  IMAD.MOV.U32 R5, RZ, RZ, 0x70 ;  /* 0x00000070ff057424 */ /* 0x000fe400078e00ff */
[----:B---3--:R3:W-:Y:S03]  /*1140*/  STS.64 [UR8], R8 ;  /* 0x00000008ff007988 */ /* 0x0087e60008000a08 */
[----:B--2---:R-:W-:-:S05]  /*1150*/  LOP3.LUT R4, R4, 0x10, R5, 0xd8, !PT ;  /* 0x0000001004047812 */ /* 0x004fca00078ed805 */
[----:B------:R3:W-:Y:S02]  /*1160*/  STS [UR8+0x8], R4 ;  /* 0x00000804ff007988 */ /* 0x0007e40008000808 */
.L_x_37:
[----:B--2---:R-:W-:Y:S05]  /*1170*/  BSYNC.RECONVERGENT B2 ;  /* 0x0000000000027941 */ /* 0x004fea0003800200 */
.L_x_36:
[----:B------:R-:W-:Y:S04]  /*1180*/  BSSY.RECONVERGENT B3, `(.L_x_38) ;  /* 0x0000011000037945 */ /* 0x000fe80003800200 */
[----:B------:R-:W-:Y:S04]  /*1190*/  BSSY.RELIABLE B2, `(.L_x_39) ;  /* 0x000000e000027945 */ /* 0x000fe80003800100 */
[----:B------:R-:W-:Y:S05]  /*11a0*/  @P3 BRA `(.L_x_40) ;  /* 0x0000000000243947 */ /* 0x000fea0003800000 */
[----:B---3--:R-:W2:Y:S01]  /*11b0*/  LDS R4, [UR8+0x34] ;  /* 0x00003408ff047984 */ /* 0x008ea20008000800 */
[----:B------:R-:W-:-:S05]  /*11c0*/  IMAD.MOV.U32 R5, RZ, RZ, 0x3f000000 ;  /* 0x3f000000ff057424 */ /* 0x000fca00078e00ff */
[----:B--2---:R-:W-:-:S05]  /*11d0*/  LOP3.LUT R4, R4, 0xff000000, R5, 0xb8, !PT ;  /* 0xff00000004047812 */ /* 0x004fca00078eb805 */
[----:B------:R2:W-:Y:S01]  /*11e0*/  STS [UR8+0x34], R4 ;  /* 0x00003404ff007988 */ /* 0x0005e20008000808 */
[----:B------:R-:W-:Y:S05]  /*11f0*/  @P3 BRA `(.L_x_41) ;  /* 0x00000000001c3947 */ /* 0x000fea0003800000 */
[----:B--2---:R-:W2:Y:S01]  /*1200*/  LDS R4, [UR8+0x38] ;  /* 0x00003808ff047984 */ /* 0x004ea20008000800 */
[----:B------:R-:W-:-:S05]  /*1210*/  IMAD.MOV.U32 R5, RZ, RZ, 0x3f ;  /* 0x0000003fff057424 */ /* 0x000fca00078e00ff */
[----:B--2---:R-:W-:-:S05]  /*1220*/  LOP3.LUT R4, R4, 0xff, R5, 0xb8, !PT ;  /* 0x000000ff04047812 */ /* 0x004fca00078eb805 */
[----:B------:R2:W-:Y:S02]  /*1230*/  STS [UR8+0x38], R4 ;  /* 0x00003804ff007988 */ /* 0x0005e40008000808 */
.L_x_40:
[----:B------:R-:W-:Y:S05]  /*1240*/  @P3 BREAK.RELIABLE B2 ;  /* 0x0000000000023942 */ /* 0x000fea0003800100 */
[----:B------:R-:W-:Y:S05]  /*1250*/  @P3 BRA `(.L_x_42) ;  /* 0x00000000000c3947 */ /* 0x000fea0003800000 */
[----:B------:R2:W-:Y:S02]  /*1260*/  STS [UR8+0x20], R3 ;  /* 0x00002003ff007988 */ /* 0x0005e40008000808 */
.L_x_41:
[----:B------:R-:W-:Y:S05]  /*1270*/  BSYNC.RELIABLE B2 ;  /* 0x0000000000027941 */ /* 0x000fea0003800100 */
.L_x_39:
[----:B------:R2:W-:Y:S02]  /*1280*/  @!P3 STS [UR8+0x24], R2 ;  /* 0x00002402ff00b988 */ /* 0x0005e40008000808 */
.L_x_42:
[----:B------:R-:W-:Y:S05]  /*1290*/  BSYNC.RECONVERGENT B3 ;  /* 0x0000000000037941 */ /* 0x000fea0003800200 */
.L_x_38:
[----:B------:R-:W-:Y:S05]  /*12a0*/  WARPSYNC.ALL ;  /* 0x0000000000007948 */ /* 0x000fea0003800000 */
[----:B------:R-:W-:Y:S01]  /*12b0*/  NOP ;  /* 0x0000000000007918 */ /* 0x000fe20000000000 */
[----:B------:R-:W-:Y:S04]  /*12c0*/  BSSY.RECONVERGENT B3, `(.L_x_43) ;  /* 0x000000e000037945 */ /* 0x000fe80003800200 */
[----:B------:R-:W-:Y:S05]  /*12d0*/  @P3 BRA `(.L_x_44) ;  /* 0x0000000000303947 */ /* 0x000fea0003800000 */
[----:B--2--5:R-:W2:Y:S01]  /*12e0*/  LDS R3, [UR8+0x34] ;  /* 0x00003408ff037984 */ /* 0x024ea20008000800 */
[----:B---3--:R-:W3:Y:S03]  /*12f0*/  LDC.64 R4, c[0x0][0x3b8] ;  /* 0x0000ee00ff047b82 */ /* 0x008ee60000000a00 */
[----:B------:R-:W5:Y:S01]  /*1300*/  LDS R2, [UR8+0x1c] ;  /* 0x00001c08ff027984 */ /* 0x000f620008000800 */
[C---:B---3--:R-:W-:Y:S01]  /*1310*/  SHF.L.U64.HI R5, R4.reuse, 0x1, R5 ;  /* 0x0000000104057819 */ /* 0x048fe20000010205 */
[----:B------:R-:W-:-:S03]  /*1320*/  IMAD.SHL.U32 R4, R4, 0x2, RZ ;  /* 0x0000000204047824 */ /* 0x000fc600078e00ff */
[--C-:B----4-:R-:W-:Y:S02]  /*1330*/  SHF.R.U32.HI R7, RZ, 0x4, R5.reuse ;  /* 0x00000004ff077819 */ /* 0x110fe40000011605 */
[----:B------:R-:W-:-:S05]  /*1340*/  SHF.R.U64 R4, R4, 0x4, R5 ;  /* 0x0000000404047819 */ /* 0x000fca0000001205 */
[----:B------:R3:W-:Y:S01]  /*1350*/  STS [UR8+0xc], R4 ;  /* 0x00000c04ff007988 */ /* 0x0007e20008000808 */
[----:B--2---:R-:W-:Y:S02]  /*1360*/  LOP3.LUT R3, R3, 0x7, RZ, 0xb8, !PT ;  /* 0x0000000703037812 */ /* 0x004fe400078eb8ff */
[----:B-----5:R-:W-:-:S03]  /*1370*/  LOP3.LUT R2, R2, 0xf, R7, 0xb8, !PT ;  /* 0x0000000f02027812 */ /* 0x020fc600078eb807 */
[----:B------:R3:W-:Y:S04]  /*1380*/  STS [UR8+0x34], R3 ;  /* 0x00003403ff007988 */ /* 0x0007e80008000808 */
[----:B------:R3:W-:Y:S02]  /*1390*/  STS [UR8+0x1c], R2 ;  /* 0x00001c02ff007988 */ /* 0x0007e40008000808 */
.L_x_44:
[----:B------:R-:W-:Y:S05]  /*13a0*/  BSYNC.RECONVERGENT B3 ;  /* 0x0000000000037941 */ /* 0x000fea0003800200 */
.L_x_43:
[----:B------:R-:W-:Y:S04]  /*13b0*/  BSSY.RECONVERGENT B4, `(.L_x_45) ;  /* 0x000001a000047945 */ /* 0x000fe80003800200 */
[----:B------:R-:W-:Y:S04]  /*13c0*/  BSSY.RELIABLE B3, `(.L_x_46) ;  /* 0x0000015000037945 */ /* 0x000fe80003800100 */
[----:B------:R-:W-:Y:S05]  /*13d0*/  @P3 BRA `(.L_x_47) ;  /* 0x0000000000203947 */ /* 0x000fea0003800000 */
[----:B--23--:R-:W2:Y:S02]  /*13e0*/  LDS R2, [UR8+0x34] ;  /* 0x00003408ff027984 */ /* 0x00cea40008000800 */
[----:B--2---:R-:W-:-:S05]  /*13f0*/  LOP3.LUT R2, R2, 0x38, RZ, 0xb8, !PT ;  /* 0x0000003802027812 */ /* 0x004fca00078eb8ff */
[----:B------:R2:W-:Y:S01]  /*1400*/  STS [UR8+0x34], R2 ;  /* 0x00003402ff007988 */ /* 0x0005e20008000808 */
[----:B------:R-:W-:Y:S05]  /*1410*/  @P3 BRA `(.L_x_48) ;  /* 0x0000000000203947 */ /* 0x000fea0003800000 */
[----:B--2---:R-:W2:Y:S01]  /*1420*/  LDS R2, [UR8+0x8] ;  /* 0x00000808ff027984 */ /* 0x004ea20008000800 */
[----:B-----5:R-:W-:-:S05]  /*1430*/  IMAD.MOV.U32 R3, RZ, RZ, 0x780 ;  /* 0x00000780ff037424 */ /* 0x020fca00078e00ff */
[----:B--2---:R-:W-:-:S05]  /*1440*/  LOP3.LUT R2, R2, 0x500, R3, 0xd8, !PT ;  /* 0x0000050002027812 */ /* 0x004fca00078ed803 */
[----:B------:R2:W-:Y:S02]  /*1450*/  STS [UR8+0x8], R2 ;  /* 0x00000802ff007988 */ /* 0x0005e40008000808 */
.L_x_47:
[----:B------:R-:W-:Y:S05]  /*1460*/  @P3 BRA `(.L_x_49) ;  /* 0x0000000000283947 */ /* 0x000fea0003800000 */
[----:B--23--:R-:W2:Y:S02]  /*1470*/  LDS R2, [UR8+0x8] ;  /* 0x00000808ff027984 */ /* 0x00cea40008000800 */
[----:B--2---:R-:W-:-:S05]  /*1480*/  LOP3.LUT R2, R2, 0x1800, RZ, 0xb8, !PT ;  /* 0x0000180002027812 */ /* 0x004fca00078eb8ff */
[----:B------:R3:W-:Y:S02]  /*1490*/  STS [UR8+0x8], R2 ;  /* 0x00000802ff007988 */ /* 0x0007e40008000808 */
.L_x_48:
[----:B------:R-:W-:Y:S05]  /*14a0*/  @P3 BREAK.RELIABLE B3 ;  /* 0x0000000000033942 */ /* 0x000fea0003800100 */
[----:B------:R-:W-:Y:S05]  /*14b0*/  @P3 BRA `(.L_x_50) ;  /* 0x0000000000243947 */ /* 0x000fea0003800000 */
[----:B--23--:R-:W2:Y:S01]  /*14c0*/  LDS R2, [UR8+0x8] ;  /* 0x00000808ff027984 */ /* 0x00cea20008000800 */
[----:B-----5:R-:W-:-:S05]  /*14d0*/  IMAD.MOV.U32 R3, RZ, RZ, 0x6000 ;  /* 0x00006000ff037424 */ /* 0x020fca00078e00ff */
[----:B--2---:R-:W-:-:S04]  /*14e0*/  LOP3.LUT R2, R2, 0x6000, R3, 0xd8, !PT ;  /* 0x0000600002027812 */ /* 0x004fc800078ed803 */
[----:B------:R-:W-:-:S05]  /*14f0*/  LOP3.LUT R2, R2, 0x400000, RZ, 0xb8, !PT ;  /* 0x0040000002027812 */ /* 0x000fca00078eb8ff */
[----:B------:R2:W-:Y:S02]  /*1500*/  STS [UR8+0x8], R2 ;  /* 0x00000802ff007988 */ /* 0x0005e40008000808 */
.L_x_49:
[----:B------:R-:W-:Y:S05]  /*1510*/  BSYNC.RELIABLE B3 ;  /* 0x0000000000037941 */ /* 0x000fea0003800100 */
.L_x_46:
[----:B--23--:R-:W2:Y:S02]  /*1520*/  @!P3 LDS R2, [UR8+0x8] ;  /* 0x00000808ff02b984 */ /* 0x00cea40008000800 */
[----:B--2---:R-:W-:-:S05]  /*1530*/  @!P3 LOP3.LUT R2, R2, 0x8000, RZ, 0xb8, !PT ;  /* 0x000080000202b812 */ /* 0x004fca00078eb8ff */
[----:B------:R2:W-:Y:S02]  /*1540*/  @!P3 STS [UR8+0x8], R2 ;  /* 0x00000802ff00b988 */ /* 0x0005e40008000808 */
.L_x_50:
[----:B------:R-:W-:Y:S05]  /*1550*/  BSYNC.RECONVERGENT B4 ;  /* 0x0000000000047941 */ /* 0x000fea0003800200 */
.L_x_45:
[----:B------:R-:W-:Y:S05]  /*1560*/  WARPSYNC.ALL ;  /* 0x0000000000007948 */ /* 0x000fea0003800000 */
[----:B------:R-:W-:Y:S01]  /*1570*/  NOP ;  /* 0x0000000000007918 */ /* 0x000fe20000000000 */
[----:B------:R-:W-:-:S04]  /*1580*/  UIADD3 UR4, UPT, UPT, UR4, 0x100, URZ ;  /* 0x0000010004047890 */ /* 0x000fc8000fffe0ff */
[----:B------:R-:W-:-:S04]  /*1590*/  UIADD3 UR14, UP0, UPT, UR4, UR14, URZ ;  /* 0x0000000e040e7290 */ /* 0x000fc8000ff1e0ff */
[----:B------:R-:W-:Y:S01]  /*15a0*/  ULEA.HI.X.SX32 UR15, UR4, UR15, 0x1, UP0 ;  /* 0x0000000f040f7291 */ /* 0x000fe200080f0eff */
[----:B------:R-:W-:Y:S11]  /*15b0*/  @P0 BRA `(.L_x_51) ;  /* 0x0000000000300947 */ /* 0x000ff60003800000 */
[----:B--23--:R-:W2:Y:S01]  /*15c0*/  S2R R2, SR_LANEID ;  /* 0x0000000000027919 */ /* 0x00cea20000000000 */
[----:B------:R-:W-:Y:S05]  /*15d0*/  WARPSYNC.ALL ;  /* 0x0000000000007948 */ /* 0x000fea0003800000 */
[----:B------:R-:W-:Y:S01]  /*15e0*/  NOP ;  /* 0x0000000000007918 */ /* 0x000fe20000000000 */
[----:B--2---:R-:W-:-:S05]  /*15f0*/  IMAD.SHL.U32 R4, R2, 0x4, RZ ;  /* 0x0000000402047824 */ /* 0x004fca00078e00ff */
[----:B------:R-:W2:Y:S01]  /*1600*/  LDS R5, [R4+UR8] ;  /* 0x0000000804057984 */ /* 0x000ea20008000800 */
[----:B------:R-:W-:-:S05]  /*1610*/  IADD3 R2, P1, PT, R4, UR14, RZ ;  /* 0x0000000e04027c10 */ /* 0x000fca000ff3e0ff */
[----:B-----5:R-:W-:-:S05]  /*1620*/  IMAD.X R3, RZ, RZ, UR15, P1 ;  /* 0x0000000fff037e24 */ /* 0x020fca00088e06ff */
[----:B--2---:R2:W3:Y:S01]  /*1630*/  ATOMG.E.EXCH.STRONG.GPU PT, RZ, [R2], R5 ;  /* 0x0000000502ff73a8 */ /* 0x0044e200041ee100 */
[----:B------:R-:W-:-:S04]  /*1640*/  DEPBAR {5,4,3,2,1,0} ;  /* 0x0000003f0000791a */ /* 0x000fc80000000000 */
[----:B------:R-:W5:Y:S02]  /*1650*/  CCTL.E.C.LDCU.IV.DEEP [UR14] ;  /* 0x000000000e007540 */ /* 0x000f640009c08000 */
[----:B-----5:R2:W-:Y:S01]  /*1660*/  UTMACCTL.IV [UR14] ;  /* 0x000000000e0079b9 */ /* 0x0205e20008000000 */
[----:B------:R-:W-:Y:S01]  /*1670*/  NOP ;  /* 0x0000000000007918 */ /* 0x000fe20000000000 */
.L_x_51:
[----:B------:R-:W-:Y:S05]  /*1680*/  @P0 BRA `(.L_x_52) ;  /* 0x00000000000c0947 */ /* 0x000fea0003800000 */
[----:B------:R0:W-:Y:S01]  /*1690*/  UTMACMDFLUSH ;  /* 0x00000000000079b7 */ /* 0x0001e20000000000 */
[----:B------:R-:W-:Y:S05]  /*16a0*/  @P0 BRA `(.L_x_52) ;  /* 0x0000000000040947 */ /* 0x000fea0003800000 */
[----:B------:R-:W-:-:S04]  /*16b0*/  DEPBAR.LE SB0, 0x0 ;  /* 0x000080000000791a */ /* 0x000fc80000000000 */
.L_x_52:
[----:B------:R-:W-:Y:S05]  /*16c0*/  WARPSYNC.ALL ;  /* 0x0000000000007948 */ /* 0x000fea0003800000 */
[----:B------:R-:W-:Y:S01]  /*16d0*/  NOP ;  /* 0x0000000000007918 */ /* 0x000fe20000000000 */
[----:B---3--:R-:W-:Y:S01]  /*16e0*/  BAR.SYNC.DEFER_BLOCKING 0x0 ;  /* 0x0000000000007b1d */ /* 0x008fe20000010000 */
[----:B--2---:R-:W-:Y:S01]  /*16f0*/  SHF.R.U32.HI R2, RZ, 0x5, R0 ;  /* 0x00000005ff027819 */ /* 0x004fe20000011600 */
[----:B------:R-:W-:Y:S01]  /*1700*/  UIADD3 UR7, UPT, UPT, UR8, 0x10010, URZ ;  /* 0x0001001008077890 */ /* 0x000fe2000fffe0ff */
[----:B------:R-:W-:Y:S01]  /*1710*/  ISETP.GE.AND P0, PT, R6, 0x1, PT ;  /* 0x000000010600780c */ /* 0x000fe20003f06270 */
[----:B------:R-:W-:Y:S01]  /*1720*/  USHF.L.U32 UR23, UR13, 0x6, URZ ;  /* 0x000000060d177899 */ /* 0x000fe200080006ff */
[----:B------:R-:W-:Y:S01]  /*1730*/  R2UR UR9, R2 ;  /* 0x00000000020972ca */ /* 0x000fe200000e0000 */
[----:B------:R-:W-:Y:S01]  /*1740*/  VOTEU.ALL UP0, P3 ;  /* 0x0000000000ff7886 */ /* 0x000fe20001800000 */
[----:B------:R-:W-:Y:S01]  /*1750*/  UMOV UR4, 0x1 ;  /* 0x0000000100047882 */ /* 0x000fe20000000000 */
[----:B------:R-:W-:Y:S01]  /*1760*/  VOTEU.ALL UP1, P3 ;  /* 0x0000000000ff7886 */ /* 0x000fe20001820000 */
[----:B------:R-:W-:Y:S01]  /*1770*/  USHF.L.U32 UR6, UR16, 0x6, URZ ;  /* 0x0000000610067899 */ /* 0x000fe200080006ff */
[----:B------:R-:W-:Y:S01]  /*1780*/  BSSY.RECONVERGENT B4, `(.L_x_53) ;  /* 0x0000018000047945 */ /* 0x000fe20003800200 */
[----:B------:R-:W-:-:S04]  /*1790*/  @!UP0 UIADD3 UR18, UPT, UPT, -UR4, 0x100000, URZ ;  /* 0x0010000004128890 */ /* 0x000fc8000fffe1ff */
[----:B------:R-:W-:Y:S02]  /*17a0*/  @!UP0 USHF.L.U32 UR19, UR18, 0xb, URZ ;  /* 0x0000000b12138899 */ /* 0x000fe400080006ff */
[----:B------:R-:W-:Y:S02]  /*17b0*/  @!UP0 USHF.L.U32 UR18, UR18, 0x1, URZ ;  /* 0x0000000112128899 */ /* 0x000fe400080006ff */
[----:B------:R-:W-:-:S04]  /*17c0*/  @!UP0 UIADD3 UR4, UPT, UPT, -UR4, 0x100000, URZ ;  /* 0x0010000004048890 */ /* 0x000fc8000fffe1ff */
[----:B------:R-:W-:Y:S02]  /*17d0*/  @!UP0 USHF.L.U32 UR5, UR4, 0xb, URZ ;  /* 0x0000000b04058899 */ /* 0x000fe400080006ff */
[----:B------:R-:W-:Y:S01]  /*17e0*/  @!UP0 USHF.L.U32 UR4, UR4, 0x1, URZ ;  /* 0x0000000104048899 */ /* 0x000fe200080006ff */
[----:B------:R-:W-:Y:S01]  /*17f0*/  VOTEU.ALL UP0, P3 ;  /* 0x0000000000ff7886 */ /* 0x000fe20001800000 */
[----:B------:R-:W2:Y:S04]  /*1800*/  FENCE.VIEW.ASYNC.S ;  /* 0x00000000000073c6 */ /* 0x000ea80000000000 */
[----:B--2---:R2:W3:Y:S06]  /*1810*/  @!UP0 SYNCS.EXCH.64 URZ, [UR8+0x10000], UR18 ;  /* 0x0100001208ff85b2 */ /* 0x0044ec0008000100 */
[----:B------:R2:W3:Y:S02]  /*1820*/  @!UP1 SYNCS.EXCH.64 URZ, [UR8+0x10010], UR4 ;  /* 0x0100100408ff95b2 */ /* 0x0004e40008000100 */
[----:B---3--:R-:W-:Y:S06]  /*1830*/  BAR.SYNC.DEFER_BLOCKING 0x0 ;  /* 0x0000000000007b1d */ /* 0x008fec0000010000 */
[----:B------:R-:W-:Y:S05]  /*1840*/  @P3 BRA `(.L_x_54) ;  /* 0x00000000002c3947 */ /* 0x000fea0003800000 */
[----:B--2---:R-:W-:Y:S02]  /*1850*/  UMOV UR4, 0x1 ;  /* 0x0000000100047882 */ /* 0x004fe40000000000 */
[----:B------:R-:W-:-:S04]  /*1860*/  UIADD3 UR18, UPT, UPT, -UR4, 0x100000, URZ ;  /* 0x0010000004127890 */ /* 0x000fc8000fffe1ff */
[----:B------:R-:W-:Y:S02]  /*1870*/  USHF.L.U32 UR19, UR18, 0xb, URZ ;  /* 0x0000000b12137899 */ /* 0x000fe400080006ff */
[----:B------:R-:W-:Y:S02]  /*1880*/  USHF.L.U32 UR18, UR18, 0x1, URZ ;  /* 0x0000000112127899 */ /* 0x000fe400080006ff */
[----:B------:R-:W-:-:S04]  /*1890*/  UIADD3 UR4, UPT, UPT, -UR4, 0x100000, URZ ;  /* 0x0010000004047890 */ /* 0x000fc8000fffe1ff */
[----:B------:R-:W-:Y:S02]  /*18a0*/  USHF.L.U32 UR5, UR4, 0xb, URZ ;  /* 0x0000000b04057899 */ /* 0x000fe400080006ff */
[----:B------:R-:W-:Y:S01]  /*18b0*/  USHF.L.U32 UR4, UR4, 0x1, URZ ;  /* 0x0000000104047899 */ /* 0x000fe200080006ff */
[----:B------:R-:W2:Y:S03]  /*18c0*/  FENCE.VIEW.ASYNC.S ;  /* 0x00000000000073c6 */ /* 0x000ea60000000000 */
[----:B--2---:R3:W2:Y:S08]  /*18d0*/  SYNCS.EXCH.64 URZ, [UR8+0x10008], UR18 ;  /* 0x0100081208ff75b2 */ /* 0x0046b00008000100 */
[----:B------:R3:W4:Y:S02]  /*18e0*/  SYNCS.EXCH.64 URZ, [UR8+0x10018], UR4 ;  /* 0x0100180408ff75b2 */ /* 0x0007240008000100 */
[----:B---3--:R-:W-:Y:S01]  /*18f0*/  NOP ;  /* 0x0000000000007918 */ /* 0x008fe20000000000 */
.L_x_54:
[----:B--2---:R-:W-:Y:S05]  /*1900*/  BSYNC.RECONVERGENT B4 ;  /* 0x0000000000047941 */ /* 0x004fea0003800200 */
.L_x_53:
[----:B------:R-:W-:Y:S05]  /*1910*/  @!P0 BRA `(.L_x_55) ;  /* 0x0000000c003c8947 */ /* 0x000fea0003800000 */
[----:B----4-:R-:W-:Y:S01]  /*1920*/  BAR.SYNC.DEFER_BLOCKING 0x0 ;  /* 0x0000000000007b1d */ /* 0x010fe20000010000 */
[----:B------:R-:W-:Y:S01]  /*1930*/  @!P3 IMAD.MOV.U32 R2, RZ, RZ, 0x8000 ;  /* 0x00008000ff02b424 */ /* 0x000fe200078e00ff */
[----:B------:R-:W-:Y:S01]  /*1940*/  ELECT P1, URZ, PT ;  /* 0x0000000000ff782f */ /* 0x000fe20003820000 */
[----:B------:R-:W-:-:S03]  /*1950*/  ULOP3.LUT UR4, UR9, 0x1, URZ, 0xc0, !UPT ;  /* 0x0000000109047892 */ /* 0x000fc6000f8ec0ff */
[C---:B------:R-:W-:Y:S02]  /*1960*/  ISETP.LT.U32.AND P1, PT, R20.reuse, 0x40, P1 ;  /* 0x000000401400780c */ /* 0x040fe40000f21070 */
[----:B------:R-:W-:Y:S01]  /*1970*/  ELECT P0, URZ, PT ;  /* 0x0000000000ff782f */ /* 0x000fe20003800000 */
[----:B------:R-:W-:Y:S02]  /*1980*/  ULEA UR20, UR4, UR8, 0xd ;  /* 0x0000000804147291 */ /* 0x000fe4000f8e68ff */
[----:B------:R-:W-:Y:S01]  /*1990*/  USHF.L.U32 UR22, UR4, 0x6, URZ ;  /* 0x0000000604167899 */ /* 0x000fe200080006ff */
[----:B------:R-:W-:Y:S01]  /*19a0*/  ISETP.LT.U32.AND P0, PT, R20, 0x20, P0 ;  /* 0x000000201400780c */ /* 0x000fe20000701070 */
[----:B------:R-:W-:Y:S01]  /*19b0*/  UIADD3 UR16, UPT, UPT, UR8, 0x8000, URZ ;  /* 0x0000800008107890 */ /* 0x000fe2000fffe0ff */
[----:B------:R-:W-:-:S05]  /*19c0*/  UMOV UR18, UR6 ;  /* 0x0000000600127c82 */ /* 0x000fca0008000000 */
[----:B------:R-:W-:Y:S01]  /*19d0*/  VOTEU.ANY UP0, P1 ;  /* 0x0000000000ff7886 */ /* 0x000fe20000800100 */
[----:B------:R2:W-:Y:S01]  /*19e0*/  @!P3 SYNCS.ARRIVE.TRANS64 RZ, [UR8+0x10000], R2 ;  /* 0x01000002ffffb9a7 */ /* 0x0005e20008000008 */
[----:B------:R3:W-:Y:S06]  /*19f0*/  MEMBAR.ALL.CTA ;  /* 0x0000000000007992 */ /* 0x0007ec0000008000 */
[----:B---3--:R-:W3:Y:S01]  /*1a00*/  FENCE.VIEW.ASYNC.S ;  /* 0x00000000000073c6 */ /* 0x008ee20000000000 */
[----:B------:R-:W-:Y:S01]  /*1a10*/  @UP0 UIADD3 UR21, UPT, UPT, UR8, 0x10000, URZ ;  /* 0x0001000008150890 */ /* 0x000fe2000fffe0ff */
[----:B---3--:R-:W-:Y:S01]  /*1a20*/  VOTEU.ANY UP0, P1 ;  /* 0x0000000000ff7886 */ /* 0x008fe20000800100 */
[----:B------:R-:W-:Y:S01]  /*1a30*/  VOTEU.ANY UP1, P0 ;  /* 0x0000000000ff7886 */ /* 0x000fe20000020100 */
[----:B------:R-:W-:-:S04]  /*1a40*/  VOTEU.ANY UP2, P0 ;  /* 0x0000000000ff7886 */ /* 0x000fc80000040100 */
[----:B------:R-:W-:Y:S01]  /*1a50*/  @UP1 UIADD3 UR17, UPT, UPT, UR8, 0x10000, URZ ;  /* 0x0001000008111890 */ /* 0x000fe2000fffe0ff */
[----:B------:R-:W-:Y:S01]  /*1a60*/  @UP1 UMOV UR19, URZ ;  /* 0x000000ff00131c82 */ /* 0x000fe20008000000 */
[----:B------:R-:W-:Y:S06]  /*1a70*/  BAR.SYNC.DEFER_BLOCKING 0x0 ;  /* 0x0000000000007b1d */ /* 0x000fec0000010000 */
[----:B------:R2:W-:Y:S01]  /*1a80*/  @UP0 UTMALDG.2D [UR20], [UR10] ;  /* 0x000000140a0005b4 */ /* 0x0005e20008008000 */
[----:B------:R-:W-:Y:S01]  /*1a90*/  UISETP.NE.U32.AND UP0, UPT, UR9, URZ, UPT ;  /* 0x000000ff0900728c */ /* 0x000fe2000bf05070 */
[----:B------:R-:W-:Y:S06]  /*1aa0*/  BAR.SYNC.DEFER_BLOCKING 0x0 ;  /* 0x0000000000007b1d */ /* 0x000fec0000010000 */
[----:B------:R2:W-:Y:S02]  /*1ab0*/  @UP2 UTMALDG.2D [UR16], [UR32] ;  /* 0x00000010200025b4 */ /* 0x0005e40008008000 */
[----:B------:R-:W-:Y:S06]  /*1ac0*/  BAR.SYNC.DEFER_BLOCKING 0x0 ;  /* 0x0000000000007b1d */ /* 0x000fec0000010000 */
[----:B------:R-:W3:Y:S02]  /*1ad0*/  SYNCS.PHASECHK.TRANS64.TRYWAIT P0, [UR8+0x10000], RZ ;  /* 0x010000ffff0075a7 */ /* 0x000ee40008001108 */
[----:B--23--:R-:W-:Y:S05]  /*1ae0*/  @!P0 BRA `(.L_x_56) ;  /* 0x0000001000548947 */ /* 0x00cfea0003800000 */
.L_x_70:
[----:B------:R-:W-:Y:S05]  /*1af0*/  BRA.U UP0, `(.L_x_57) ;  /* 0x0000000100c47547 */ /* 0x000fea000b800000 */
[----:B------:R-:W-:Y:S02]  /*1b00*/  USHF.R.U32.HI UR18, URZ, 0x4, UR16 ;  /* 0x00000004ff127899 */ /* 0x000fe40008011610 */
[----:B------:R-:W-:Y:S02]  /*1b10*/  USHF.R.U32.HI UR16, URZ, 0x4, UR8 ;  /* 0x00000004ff107899 */ /* 0x000fe40008011608 */
[----:B------:R-:W-:Y:S02]  /*1b20*/  USGXT.U32 UR18, UR18, 0xe ;  /* 0x0000000e1212789a */ /* 0x000fe40008000000 */
[----:B------:R-:W-:Y:S02]  /*1b30*/  USGXT.U32 UR16, UR16, 0xe ;  /* 0x0000000e1010789a */ /* 0x000fe40008000000 */
[----:B------:R-:W-:Y:S02]  /*1b40*/  UIADD3 UR58, UP1, UPT, UR18, 0x80, URZ ;  /* 0x00000080123a7890 */ /* 0x000fe4000ff3e0ff */
[----:B------:R-:W-:Y:S01]  /*1b50*/  UIADD3 UR56, UP0, UPT, UR16, 0x2, URZ ;  /* 0x0000000210387890 */ /* 0x000fe2000ff1e0ff */
[----:B------:R-:W-:Y:S01]  /*1b60*/  UMOV UR4, URZ ;  /* 0x000000ff00047c82 */ /* 0x000fe20008000000 */
[----:B------:R-:W-:-:S02]  /*1b70*/  UMOV UR5, URZ ;  /* 0x000000ff00057c82 */ /* 0x000fc40008000000 */
[----:B------:R-:W-:Y:S02]  /*1b80*/  UIADD3.X UR57, UPT, UPT, UR4, 0x40004040, URZ, UP0, !UPT ;  /* 0x4000404004397890 */ /* 0x000fe400087fe4ff */
[----:B------:R-:W-:Y:S02]  /*1b90*/  UIADD3.X UR59, UPT, UPT, UR5, 0x40004040, URZ, UP1, !UPT ;  /* 0x40004040053b7890 */ /* 0x000fe40008ffe4ff */
[----:B------:R-:W-:Y:S02]  /*1ba0*/  UIADD3.64 UR4, UPT, UPT, UR56, 0x2, URZ ;  /* 0x0000000238047897 */ /* 0x000fe4000fffe0ff */
[----:B------:R-:W-:Y:S02]  /*1bb0*/  UIADD3.64 UR34, UPT, UPT, UR58, 0x80, URZ ;  /* 0x000000803a227897 */ /* 0x000fe4000fffe0ff */
[----:B------:R-:W-:Y:S02]  /*1bc0*/  UIADD3.64 UR36, UPT, UPT, UR56, 0x4, URZ ;  /* 0x0000000438247897 */ /* 0x000fe4000fffe0ff */
[----:B------:R-:W-:-:S02]  /*1bd0*/  UIADD3.64 UR38, UPT, UPT, UR58, 0x100, URZ ;  /* 0x000001003a267897 */ /* 0x000fc4000fffe0ff */
[----:B------:R-:W-:Y:S02]  /*1be0*/  UIADD3.64 UR40, UPT, UPT, UR56, 0x1fe, URZ ;  /* 0x000001fe38287897 */ /* 0x000fe4000fffe0ff */
[----:B------:R-:W-:Y:S02]  /*1bf0*/  UIADD3.64 UR42, UPT, UPT, UR58, 0x180, URZ ;  /* 0x000001803a2a7897 */ /* 0x000fe4000fffe0ff */
[----:B------:R-:W-:Y:S02]  /*1c00*/  UIADD3.64 UR44, UPT, UPT, UR56, 0x200, URZ ;  /* 0x00000200382c7897 */ /* 0x000fe4000fffe0ff */
[----:B------:R-:W-:Y:S02]  /*1c10*/  UIADD3.64 UR46, UPT, UPT, UR58, 0x200, URZ ;  /* 0x000002003a2e7897 */ /* 0x000fe4000fffe0ff */
[----:B------:R-:W-:Y:S02]  /*1c20*/  UIADD3.64 UR48, UPT, UPT, UR56, 0x202, URZ ;  /* 0x0000020238307897 */ /* 0x000fe4000fffe0ff */
[----:B------:R-:W-:Y:S01]  /*1c30*/  UIADD3.64 UR50, UPT, UPT, UR58, 0x280, URZ ;  /* 0x000002803a327897 */ /* 0x000fe2000fffe0ff */
[----:B------:R-:W-:Y:S01]  /*1c40*/  UMOV UR24, 0x0 ;  /* 0x0000000000187882 */ /* 0x000fe20000000000 */
[----:B------:R-:W-:Y:S01]  /*1c50*/  UMOV UR25, 0x4110490 ;  /* 0x0411049000197882 */ /* 0x000fe20000000000 */
[----:B------:R-:W-:Y:S01]  /*1c60*/  UIADD3.64 UR52, UPT, UPT, UR56, 0x204, URZ ;  /* 0x0000020438347897 */ /* 0x000fe2000fffe0ff */
[----:B------:R-:W-:Y:S01]  /*1c70*/  UMOV UR17, 0x40004040 ;  /* 0x4000404000117882 */ /* 0x000fe20000000000 */
[----:B------:R-:W-:Y:S01]  /*1c80*/  UIADD3.64 UR54, UPT, UPT, UR58, 0x300, URZ ;  /* 0x000003003a367897 */ /* 0x000fe2000fffe0ff */
[----:B------:R-:W-:Y:S01]  /*1c90*/  UMOV UR19, 0x40004040 ;  /* 0x4000404000137882 */ /* 0x000fe20000000000 */
[----:B------:R-:W-:Y:S01]  /*1ca0*/  UMOV UR20, 0x0 ;  /* 0x0000000000147882 */ /* 0x000fe20000000000 */
[----:B------:R-:W-:Y:S01]  /*1cb0*/  UMOV UR21, 0x4110490 ;  /* 0x0411049000157882 */ /* 0x000fe20000000000 */
[----:B------:R-:W-:Y:S01]  /*1cc0*/  UMOV UR28, 0x0 ;  /* 0x00000000001c7882 */ /* 0x000fe20000000000 */
[----:B------:R-:W-:Y:S01]  /*1cd0*/  UMOV UR29, 0x4110490 ;  /* 0x04110490001d7882 */ /* 0x000fe20000000000 */
[----:B------:R2:W-:Y:S01]  /*1ce0*/  UTCHMMA gdesc[UR16], gdesc[UR18], tmem[UR12], tmem[UR24], idesc[UR25], !UPT ;  /* 0x00ff1812100075ea */ /* 0x0005e2000f80000c */
[----:B------:R-:W-:Y:S01]  /*1cf0*/  UMOV UR26, 0x0 ;  /* 0x00000000001a7882 */ /* 0x000fe20000000000 */
[----:B------:R-:W-:Y:S01]  /*1d00*/  UMOV UR27, 0x4110490 ;  /* 0x04110490001b7882 */ /* 0x000fe20000000000 */
[----:B------:R2:W-:Y:S01]  /*1d10*/  UTCHMMA gdesc[UR56], gdesc[UR58], tmem[UR12], tmem[UR20], idesc[UR21], UPT ;  /* 0x00ff143a380075ea */ /* 0x0005e2000b80000c */
        /* <DEDUP_REMOVED lines=12> */
[----:B------:R2:W-:Y:S01]  /*1de0*/  UTCHMMA gdesc[UR48], gdesc[UR50], tmem[UR12], tmem[UR62], idesc[UR63], UPT ;  /* 0x00ff3e32300075ea */ /* 0x0005e2000b80000c */
[----:B------:R2:W-:Y:S01]  /*1df0*/  UTCHMMA gdesc[UR52], gdesc[UR54], tmem[UR12], tmem[UR64], idesc[UR65], UPT ;  /* 0x00ff4036340075ea */ /* 0x0005e2000b80000c */
[----:B------:R-:W-:Y:S01]  /*1e00*/  NOP ;  /* 0x0000000000007918 */ /* 0x000fe20000000000 */
.L_x_57:
[----:B------:R-:W-:Y:S01]  /*1e10*/  ELECT P0, URZ, PT ;  /* 0x0000000000ff782f */ /* 0x000fe20003800000 */
[----:B--2---:R-:W-:Y:S01]  /*1e20*/  UMOV UR4, UR7 ;  /* 0x0000000700047c82 */ /* 0x004fe20008000000 */
[----:B------:R-:W-:Y:S02]  /*1e30*/  UMOV UR5, URZ ;  /* 0x000000ff00057c82 */ /* 0x000fe40008000000 */
[----:B------:R-:W-:-:S13]  /*1e40*/  ISETP.LT.U32.AND P0, PT, R20, 0x20, P0 ;  /* 0x000000201400780c */ /* 0x000fda0000701070 */
[----:B------:R-:W-:Y:S01]  /*1e50*/  VOTEU.ANY UP0, P0 ;  /* 0x0000000000ff7886 */ /* 0x000fe20000000100 */
[----:B------:R-:W-:Y:S01]  /*1e60*/  VOTEU.ANY UP1, P0 ;  /* 0x0000000000ff7886 */ /* 0x000fe20000020100 */
[----:B------:R-:W-:-:S03]  /*1e70*/  ISETP.GE.U32.AND P0, PT, R6, 0x81, PT ;  /* 0x000000810600780c */ /* 0x000fc60003f06070 */
[----:B------:R-:W-:Y:S02]  /*1e80*/  @UP0 UMOV UR4, UR4 ;  /* 0x0000000400040c82 */ /* 0x000fe40008000000 */
[----:B------:R2:W-:Y:S01]  /*1e90*/  @UP1 UTCBAR [UR4], URZ ;  /* 0x000000ff040013e9 */ /* 0x0005e200080000ff */
[----:B------:R-:W-:Y:S06]  /*1ea0*/  BAR.SYNC.DEFER_BLOCKING 0x0 ;  /* 0x0000000000007b1d */ /* 0x000fec0000010000 */
[----:B------:R-:W3:Y:S02]  /*1eb0*/  SYNCS.PHASECHK.TRANS64.TRYWAIT P1, [UR8+0x10010], RZ ;  /* 0x010010ffff0075a7 */ /* 0x000ee40008021108 */
[----:B--23--:R-:W-:Y:S05]  /*1ec0*/  @!P1 BRA `(.L_x_58) ;  /* 0x0000000c00689947 */ /* 0x00cfea0003800000 */
.L_x_71:
[----:B------:R-:W-:Y:S01]  /*1ed0*/  IMAD.MOV.U32 R2, RZ, RZ, RZ ;  /* 0x000000ffff027224 */ /* 0x000fe200078e00ff */
[----:B------:R-:W-:Y:S06]  /*1ee0*/  @!P0 BRA `(.L_x_55) ;  /* 0x0000000400c88947 */ /* 0x000fec0003800000 */
[----:B------:R-:W2:Y:S01]  /*1ef0*/  LDCU UR34, c[0x0][0x3a0] ;  /* 0x00007400ff2277ac */ /* 0x000ea20008000800 */
[----:B------:R-:W-:Y:S01]  /*1f00*/  UMOV UR13, 0x1 ;  /* 0x00000001000d7882 */ /* 0x000fe20000000000 */
[----:B------:R-:W-:-:S05]  /*1f10*/  UMOV UR7, 0x80 ;  /* 0x0000008000077882 */ /* 0x000fca0000000000 */
.L_x_62:
[----:B------:R-:W-:Y:S01]  /*1f20*/  BAR.SYNC.DEFER_BLOCKING 0x0 ;  /* 0x0000000000007b1d */ /* 0x000fe20000010000 */
[----:B------:R-:W-:Y:S01]  /*1f30*/  ULEA UR35, UR13, UR8, 0x3 ;  /* 0x000000080d237291 */ /* 0x000fe2000f8e18ff */
[----:B-----5:R-:W-:Y:S01]  /*1f40*/  @!P3 IMAD.MOV.U32 R3, RZ, RZ, 0x8000 ;  /* 0x00008000ff03b424 */ /* 0x020fe200078e00ff */
[----:B------:R-:W-:Y:S01]  /*1f50*/  ELECT P1, URZ, PT ;  /* 0x0000000000ff782f */ /* 0x000fe20003820000 */
[----:B------:R-:W-:-:S03]  /*1f60*/  ULEA UR16, UR13, UR8, 0xe ;  /* 0x000000080d107291 */ /* 0x000fc6000f8e70ff */
[----:B------:R-:W-:Y:S01]  /*1f70*/  ISETP.LT.U32.AND P1, PT, R20, 0x40, P1 ;  /* 0x000000401400780c */ /* 0x000fe20000f21070 */
[----:B------:R-:W-:Y:S01]  /*1f80*/  ULOP3.LUT UR22, UR9, 0x1, URZ, 0xc0, !UPT ;  /* 0x0000000109167892 */ /* 0x000fe2000f8ec0ff */
[----:B------:R-:W-:-:S03]  /*1f90*/  ELECT P0, URZ, PT ;  /* 0x0000000000ff782f */ /* 0x000fc60003800000 */
[----:B------:R-:W-:Y:S02]  /*1fa0*/  ULEA UR20, UR22, UR16, 0xd ;  /* 0x0000001016147291 */ /* 0x000fe4000f8e68ff */
[----:B------:R-:W-:Y:S01]  /*1fb0*/  ULEA UR22, UR22, UR7, 0x6 ;  /* 0x0000000716167291 */ /* 0x000fe2000f8e30ff */
[----:B------:R-:W-:Y:S01]  /*1fc0*/  ISETP.LT.U32.AND P0, PT, R20, 0x20, P0 ;  /* 0x000000201400780c */ /* 0x000fe20000701070 */
[----:B------:R-:W-:-:S04]  /*1fd0*/  UIADD3 UR4, UPT, UPT, UR16, 0x8000, URZ ;  /* 0x0000800010047890 */ /* 0x000fc8000fffe0ff */
[----:B------:R-:W-:Y:S01]  /*1fe0*/  VOTEU.ANY UP0, P1 ;  /* 0x0000000000ff7886 */ /* 0x000fe20000800100 */
[----:B------:R3:W-:Y:S01]  /*1ff0*/  @!P3 SYNCS.ARRIVE.TRANS64 RZ, [UR35+0x10000], R3 ;  /* 0x01000003ffffb9a7 */ /* 0x0007e20008000023 */
[----:B------:R4:W-:Y:S06]  /*2000*/  MEMBAR.ALL.CTA ;  /* 0x0000000000007992 */ /* 0x0009ec0000008000 */
[----:B----4-:R-:W4:Y:S01]  /*2010*/  FENCE.VIEW.ASYNC.S ;  /* 0x00000000000073c6 */ /* 0x010f220000000000 */
[----:B------:R-:W-:Y:S01]  /*2020*/  @UP0 UIADD3 UR21, UPT, UPT, UR35, 0x10000, URZ ;  /* 0x0001000023150890 */ /* 0x000fe2000fffe0ff */
[----:B----4-:R-:W-:Y:S01]  /*2030*/  VOTEU.ANY UP0, P1 ;  /* 0x0000000000ff7886 */ /* 0x010fe20000800100 */
[----:B------:R-:W-:Y:S01]  /*2040*/  VOTEU.ANY UP1, P0 ;  /* 0x0000000000ff7886 */ /* 0x000fe20000020100 */
[----:B---3--:R-:W-:-:S04]  /*2050*/  IMAD.U32 R3, R2, -0x80000000, RZ ;  /* 0x8000000002037824 */ /* 0x008fc800078e00ff */
[----:B------:R-:W-:Y:S01]  /*2060*/  @UP1 UIADD3 UR5, UPT, UPT, UR35, 0x10000, URZ ;  /* 0x0001000023051890 */ /* 0x000fe2000fffe0ff */
[----:B------:R-:W-:Y:S01]  /*2070*/  VOTEU.ANY UP1, P0 ;  /* 0x0000000000ff7886 */ /* 0x000fe20000020100 */
[----:B------:R-:W-:Y:S06]  /*2080*/  BAR.SYNC.DEFER_BLOCKING 0x0 ;  /* 0x0000000000007b1d */ /* 0x000fec0000010000 */
[----:B------:R3:W-:Y:S01]  /*2090*/  @UP0 UTMALDG.2D [UR20], [UR10] ;  /* 0x000000140a0005b4 */ /* 0x0007e20008008000 */
[----:B------:R-:W-:Y:S01]  /*20a0*/  UISETP.NE.U32.AND UP0, UPT, UR9, URZ, UPT ;  /* 0x000000ff0900728c */ /* 0x000fe2000bf05070 */
[----:B------:R-:W-:Y:S06]  /*20b0*/  BAR.SYNC.DEFER_BLOCKING 0x0 ;  /* 0x0000000000007b1d */ /* 0x000fec0000010000 */
[----:B------:R3:W-:Y:S02]  /*20c0*/  @UP1 UTMALDG.2D [UR4], [UR32] ;  /* 0x00000004200015b4 */ /* 0x0007e40008008000 */
[----:B------:R-:W-:Y:S06]  /*20d0*/  BAR.SYNC.DEFER_BLOCKING 0x0 ;  /* 0x0000000000007b1d */ /* 0x000fec0000010000 */
[----:B------:R-:W4:Y:S02]  /*20e0*/  SYNCS.PHASECHK.TRANS64.TRYWAIT P0, [UR35+0x10000], R3 ;  /* 0x01000003ff0075a7 */ /* 0x000f240008001123 */
[----:B---34-:R-:W-:Y:S05]  /*20f0*/  @!P0 BRA `(.L_x_59) ;  /* 0x0000000800e88947 */ /* 0x018fea0003800000 */
.L_x_72:
        /* <DEDUP_REMOVED lines=8> */
[----:B------:R-:W-:Y:S01]  /*2180*/  UMOV UR5, URZ ;  /* 0x000000ff00057c82 */ /* 0x000fe20008000000 */
[----:B------:R-:W-:-:S02]  /*2190*/  UIADD3.X UR29, UPT, UPT, UR4, 0x40004040, URZ, UP0, !UPT ;  /* 0x40004040041d7890 */ /* 0x000fc400087fe4ff */
[----:B------:R-:W-:Y:S02]  /*21a0*/  UIADD3 UR42, UP3, UPT, UR28, 0x2, URZ ;  /* 0x000000021c2a7890 */ /* 0x000fe4000ff7e0ff */
[----:B------:R-:W-:Y:S02]  /*21b0*/  UIADD3.X UR27, UPT, UPT, UR5, 0x40004040, URZ, UP1, !UPT ;  /* 0x40004040051b7890 */ /* 0x000fe40008ffe4ff */
[----:B------:R-:W-:Y:S02]  /*21c0*/  UIADD3 UR44, UP2, UPT, UR26, 0x80, URZ ;  /* 0x000000801a2c7890 */ /* 0x000fe4000ff5e0ff */
[----:B------:R-:W-:Y:S02]  /*21d0*/  UIADD3 UR46, UP6, UPT, UR28, 0x4, URZ ;  /* 0x000000041c2e7890 */ /* 0x000fe4000ffde0ff */
[----:B------:R-:W-:Y:S02]  /*21e0*/  UIADD3 UR48, UP5, UPT, UR26, 0x100, URZ ;  /* 0x000001001a307890 */ /* 0x000fe4000ffbe0ff */
[----:B------:R-:W-:-:S02]  /*21f0*/  UIADD3 UR50, UP1, UPT, UR28, 0x1fe, URZ ;  /* 0x000001fe1c327890 */ /* 0x000fc4000ff3e0ff */
[----:B------:R-:W-:Y:S02]  /*2200*/  UIADD3 UR52, UP0, UPT, UR26, 0x180, URZ ;  /* 0x000001801a347890 */ /* 0x000fe4000ff1e0ff */
[----:B------:R-:W-:Y:S02]  /*2210*/  UIADD3.X UR43, UPT, UPT, UR29, URZ, URZ, UP3, !UPT ;  /* 0x000000ff1d2b7290 */ /* 0x000fe40009ffe4ff */
[----:B------:R-:W-:Y:S02]  /*2220*/  UIADD3 UR54, UP4, UPT, UR28, 0x200, URZ ;  /* 0x000002001c367890 */ /* 0x000fe4000ff9e0ff */
[----:B------:R-:W-:Y:S02]  /*2230*/  UIADD3 UR56, UP3, UPT, UR26, 0x200, URZ ;  /* 0x000002001a387890 */ /* 0x000fe4000ff7e0ff */
[----:B------:R-:W-:Y:S02]  /*2240*/  UIADD3.X UR45, UPT, UPT, UR27, URZ, URZ, UP2, !UPT ;  /* 0x000000ff1b2d7290 */ /* 0x000fe400097fe4ff */
[----:B------:R-:W-:-:S02]  /*2250*/  UIADD3.X UR47, UPT, UPT, UR29, URZ, URZ, UP6, !UPT ;  /* 0x000000ff1d2f7290 */ /* 0x000fc4000b7fe4ff */
[----:B------:R-:W-:Y:S02]  /*2260*/  UIADD3 UR58, UP2, UPT, UR28, 0x202, URZ ;  /* 0x000002021c3a7890 */ /* 0x000fe4000ff5e0ff */
[----:B------:R-:W-:Y:S02]  /*2270*/  UIADD3 UR60, UP6, UPT, UR26, 0x280, URZ ;  /* 0x000002801a3c7890 */ /* 0x000fe4000ffde0ff */
[----:B------:R-:W-:Y:S02]  /*2280*/  UIADD3.X UR49, UPT, UPT, UR27, URZ, URZ, UP5, !UPT ;  /* 0x000000ff1b317290 */ /* 0x000fe4000affe4ff */
[----:B------:R-:W-:Y:S02]  /*2290*/  UIADD3.X UR51, UPT, UPT, UR29, URZ, URZ, UP1, !UPT ;  /* 0x000000ff1d337290 */ /* 0x000fe40008ffe4ff */
[----:B------:R-:W-:Y:S02]  /*22a0*/  UIADD3 UR4, UP5, UPT, UR28, 0x204, URZ ;  /* 0x000002041c047890 */ /* 0x000fe4000ffbe0ff */
[----:B------:R-:W-:-:S02]  /*22b0*/  UIADD3 UR30, UP1, UPT, UR26, 0x300, URZ ;  /* 0x000003001a1e7890 */ /* 0x000fc4000ff3e0ff */
[----:B------:R-:W-:Y:S02]  /*22c0*/  UIADD3.X UR53, UPT, UPT, UR27, URZ, URZ, UP0, !UPT ;  /* 0x000000ff1b357290 */ /* 0x000fe400087fe4ff */
[----:B------:R-:W-:Y:S02]  /*22d0*/  UIADD3.X UR55, UPT, UPT, UR29, URZ, URZ, UP4, !UPT ;  /* 0x000000ff1d377290 */ /* 0x000fe4000a7fe4ff */
[----:B------:R-:W-:Y:S02]  /*22e0*/  UIADD3.X UR57, UPT, UPT, UR27, URZ, URZ, UP3, !UPT ;  /* 0x000000ff1b397290 */ /* 0x000fe40009ffe4ff */
[----:B------:R-:W-:Y:S02]  /*22f0*/  UIADD3.X UR59, UPT, UPT, UR29, URZ, URZ, UP2, !UPT ;  /* 0x000000ff1d3b7290 */ /* 0x000fe400097fe4ff */
[----:B------:R-:W-:Y:S01]  /*2300*/  UIADD3.X UR61, UPT, UPT, UR27, URZ, URZ, UP6, !UPT ;  /* 0x000000ff1b3d7290 */ /* 0x000fe2000b7fe4ff */
[----:B------:R-:W-:Y:S01]  /*2310*/  UMOV UR16, 0x0 ;  /* 0x0000000000107882 */ /* 0x000fe20000000000 */
[----:B------:R-:W-:Y:S01]  /*2320*/  UMOV UR17, 0x4110490 ;  /* 0x0411049000117882 */ /* 0x000fe20000000000 */
[----:B------:R-:W-:Y:S01]  /*2330*/  UMOV UR21, 0x40004040 ;  /* 0x4000404000157882 */ /* 0x000fe20000000000 */
[----:B------:R-:W-:Y:S01]  /*2340*/  UMOV UR25, 0x40004040 ;  /* 0x4000404000197882 */ /* 0x000fe20000000000 */
[----:B------:R-:W-:Y:S01]  /*2350*/  UIADD3.X UR5, UPT, UPT, UR29, URZ, URZ, UP5, !UPT ;  /* 0x000000ff1d057290 */ /* 0x000fe2000affe4ff */
[----:B------:R3:W-:Y:S01]  /*2360*/  UTCHMMA gdesc[UR20], gdesc[UR24], tmem[UR12], tmem[UR16], idesc[UR17], UPT ;  /* 0x00ff1018140075ea */ /* 0x0007e2000b80000c */
[----:B------:R-:W-:Y:S01]  /*2370*/  UIADD3.X UR31, UPT, UPT, UR27, URZ, URZ, UP1, !UPT ;  /* 0x000000ff1b1f7290 */ /* 0x000fe20008ffe4ff */
[----:B------:R-:W-:Y:S01]  /*2380*/  UMOV UR18, 0x0 ;  /* 0x0000000000127882 */ /* 0x000fe20000000000 */
[----:B------:R-:W-:Y:S01]  /*2390*/  UMOV UR19, 0x4110490 ;  /* 0x0411049000137882 */ /* 0x000fe20000000000 */
[----:B------:R-:W-:Y:S01]  /*23a0*/  UMOV UR38, 0x0 ;  /* 0x0000000000267882 */ /* 0x000fe20000000000 */
[----:B------:R-:W-:Y:S01]  /*23b0*/  UMOV UR39, 0x4110490 ;  /* 0x0411049000277882 */ /* 0x000fe20000000000 */
        /* <DEDUP_REMOVED lines=18> */
.L_x_60:
[----:B------:R-:W-:Y:S01]  /*24e0*/  ELECT P0, URZ, PT ;  /* 0x0000000000ff782f */ /* 0x000fe20003800000 */
[----:B---3--:R-:W-:-:S03]  /*24f0*/  UIADD3 UR4, UPT, UPT, UR35, 0x10010, URZ ;  /* 0x0001001023047890 */ /* 0x008fc6000fffe0ff */
[----:B------:R-:W-:Y:S01]  /*2500*/  ISETP.LT.U32.AND P0, PT, R20, 0x20, P0 ;  /* 0x000000201400780c */ /* 0x000fe20000701070 */
[----:B------:R-:W-:-:S12]  /*2510*/  UMOV UR5, URZ ;  /* 0x000000ff00057c82 */ /* 0x000fd80008000000 */
[----:B------:R-:W-:Y:S01]  /*2520*/  VOTEU.ANY UP0, P0 ;  /* 0x0000000000ff7886 */ /* 0x000fe20000000100 */
[----:B------:R-:W-:-:S04]  /*2530*/  VOTEU.ANY UP1, P0 ;  /* 0x0000000000ff7886 */ /* 0x000fc80000020100 */
[----:B------:R-:W-:Y:S02]  /*2540*/  @UP0 UMOV UR4, UR4 ;  /* 0x0000000400040c82 */ /* 0x000fe40008000000 */
[----:B------:R3:W-:Y:S01]  /*2550*/  @UP1 UTCBAR [UR4], URZ ;  /* 0x000000ff040013e9 */ /* 0x0007e200080000ff */
[----:B------:R-:W-:Y:S06]  /*2560*/  BAR.SYNC.DEFER_BLOCKING 0x0 ;  /* 0x0000000000007b1d */ /* 0x000fec0000010000 */
[----:B------:R-:W4:Y:S02]  /*2570*/  SYNCS.PHASECHK.TRANS64.TRYWAIT P0, [UR35+0x10010], R3 ;  /* 0x01001003ff0075a7 */ /* 0x000f240008001123 */
[----:B---34-:R-:W-:Y:S05]  /*2580*/  @!P0 BRA `(.L_x_61) ;  /* 0x0000000400d08947 */ /* 0x018fea0003800000 */
.L_x_73:
[----:B------:R-:W-:Y:S02]  /*2590*/  UIADD3 UR13, UPT, UPT, UR13, 0x1, URZ ;  /* 0x000000010d0d7890 */ /* 0x000fe4000fffe0ff */
[----:B------:R-:W-:Y:S02]  /*25a0*/  UIADD3 UR7, UPT, UPT, UR7, 0x80, URZ ;  /* 0x0000008007077890 */ /* 0x000fe4000fffe0ff */
[----:B------:R-:W-:-:S04]  /*25b0*/  UISETP.NE.U32.AND UP0, UPT, UR13, 0x2, UPT ;  /* 0x000000020d00788c */ /* 0x000fc8000bf05070 */
[----:B------:R-:W-:Y:S02]  /*25c0*/  USEL UR13, UR13, URZ, UP0 ;  /* 0x000000ff0d0d7287 */ /* 0x000fe40008000000 */
[----:B------:R-:W-:Y:S02]  /*25d0*/  USEL UR4, URZ, 0x1, UP0 ;  /* 0x00000001ff047887 */ /* 0x000fe40008000000 */
[----:B--2---:R-:W-:-:S04]  /*25e0*/  UISETP.GE.AND UP0, UPT, UR7, UR34, UPT ;  /* 0x000000220700728c */ /* 0x004fc8000bf06270 */
[----:B------:R-:W-:-:S05]  /*25f0*/  LOP3.LUT R2, R2, UR4, RZ, 0x3c, !PT ;  /* 0x0000000402027c12 */ /* 0x000fca000f8e3cff */
[----:B------:R-:W-:Y:S05]  /*2600*/  BRA.U !UP0, `(.L_x_62) ;  /* 0xfffffff908447547 */ /* 0x000fea000b83ffff */
.L_x_55:
[----:B----4-:R-:W-:Y:S06]  /*2610*/  BAR.SYNC.DEFER_BLOCKING 0x0 ;  /* 0x0000000000007b1d */ /* 0x010fec0000010000 */
[----:B------:R-:W-:Y:S04]  /*2620*/  BSSY.RECONVERGENT B4, `(.L_x_63) ;  /* 0x0000004000047945 */ /* 0x000fe80003800200 */
[----:B------:R-:W-:Y:S05]  /*2630*/  @P3 BRA `(.L_x_64) ;  /* 0x0000000000083947 */ /* 0x000fea0003800000 */
[----:B------:R-:W2:Y:S02]  /*2640*/  SYNCS.CCTL.IV [UR8+0x10000] ;  /* 0x01000000ff0079b1 */ /* 0x000ea40008000008 */
[----:B--2---:R-:W2:Y:S02]  /*2650*/  SYNCS.CCTL.IV [UR8+0x10010] ;  /* 0x01001000ff0079b1 */ /* 0x004ea40008000008 */
.L_x_64:
[----:B------:R-:W-:Y:S05]  /*2660*/  BSYNC.RECONVERGENT B4 ;  /* 0x0000000000047941 */ /* 0x000fea0003800200 */
.L_x_63:
[----:B--2---:R-:W-:Y:S06]  /*2670*/  BAR.SYNC.DEFER_BLOCKING 0x0 ;  /* 0x0000000000007b1d */ /* 0x004fec0000010000 */
[----:B------:R-:W-:Y:S04]  /*2680*/  BSSY.RECONVERGENT B4, `(.L_x_65) ;  /* 0x0000004000047945 */ /* 0x000fe80003800200 */
[----:B------:R-:W-:Y:S05]  /*2690*/  @P3 BRA `(.L_x_66) ;  /* 0x0000000000083947 */ /* 0x000fea0003800000 */
[----:B------:R-:W2:Y:S02]  /*26a0*/  SYNCS.CCTL.IV [UR8+0x10008] ;  /* 0x01000800ff0079b1 */ /* 0x000ea40008000008 */
[----:B--2---:R-:W2:Y:S02]  /*26b0*/  SYNCS.CCTL.IV [UR8+0x10018] ;  /* 0x01001800ff0079b1 */ /* 0x004ea40008000008 */
.L_x_66:
[----:B------:R-:W-:Y:S05]  /*26c0*/  BSYNC.RECONVERGENT B4 ;  /* 0x0000000000047941 */ /* 0x000fea0003800200 */
.L_x_65:
[----:B------:R-:W-:Y:S01]  /*26d0*/  USHF.L.U32 UR4, UR9, 0x15, URZ ;  /* 0x0000001509047899 */ /* 0x000fe200080006ff */
[C---:B------:R-:W-:Y:S01]  /*26e0*/  IMAD.SHL.U32 R2, R0.reuse, 0x40, RZ ;  /* 0x0000004000027824 */ /* 0x040fe200078e00ff */
[----:B------:R-:W-:Y:S01]  /*26f0*/  USHF.L.U32 UR9, UR9, 0x3, URZ ;  /* 0x0000000309097899 */ /* 0x000fe200080006ff */
[C---:B------:R-:W-:Y:S01]  /*2700*/  IMAD.SHL.U32 R21, R0.reuse, 0x2, RZ ;  /* 0x0000000200157824 */ /* 0x040fe200078e00ff */
[----:B------:R-:W-:Y:S01]  /*2710*/  ULOP3.LUT UR4, UR4, 0x600000, URZ, 0xc0, !UPT ;  /* 0x0060000004047892 */ /* 0x000fe2000f8ec0ff */
[C---:B-----5:R-:W-:Y:S01]  /*2720*/  IMAD.SHL.U32 R3, R0.reuse, 0x10, RZ ;  /* 0x0000001000037824 */ /* 0x060fe200078e00ff */
[----:B------:R-:W-:Y:S01]  /*2730*/  ULOP3.LUT UR9, UR9, 0x20, URZ, 0xc0, !UPT ;  /* 0x0000002009097892 */ /* 0x000fe2000f8ec0ff */
[----:B------:R-:W-:Y:S01]  /*2740*/  SHF.R.U32.HI R22, RZ, 0x1, R0 ;  /* 0x00000001ff167819 */ /* 0x000fe20000011600 */
[----:B------:R-:W-:Y:S01]  /*2750*/  IMAD.SHL.U32 R0, R0, 0x80, RZ ;  /* 0x0000008000007824 */ /* 0x000fe200078e00ff */
[----:B------:R-:W-:Y:S01]  /*2760*/  LOP3.LUT R2, R2, 0x1800, RZ, 0xc0, !PT ;  /* 0x0000180002027812 */ /* 0x000fe200078ec0ff */
[----:B------:R-:W-:Y:S01]  /*2770*/  UIADD3 UR4, UPT, UPT, UR9, UR4, UR12 ;  /* 0x0000000409047290 */ /* 0x000fe2000fffe00c */
[----:B------:R-:W-:-:S02]  /*2780*/  LOP3.LUT R21, R21, 0x20, RZ, 0xc0, !PT ;  /* 0x0000002015157812 */ /* 0x000fc400078ec0ff */
[----:B------:R-:W-:Y:S02]  /*2790*/  ELECT P0, URZ, PT ;  /* 0x0000000000ff782f */ /* 0x000fe40003800000 */
[----:B------:R-:W-:Y:S01]  /*27a0*/  LOP3.LUT R2, R2, 0x70, R3, 0xf8, !PT ;  /* 0x0000007002027812 */ /* 0x000fe200078ef803 */
[----:B------:R-:W-:Y:S01]  /*27b0*/  UMOV UR9, UR6 ;  /* 0x0000000600097c82 */ /* 0x000fe20008000000 */
[----:B------:R-:W-:Y:S01]  /*27c0*/  LOP3.LUT R21, R21, 0x40, R22, 0xf8, !PT ;  /* 0x0000004015157812 */ /* 0x000fe200078ef816 */
[----:B------:R-:W-:Y:S01]  /*27d0*/  UMOV UR10, UR23 ;  /* 0x00000017000a7c82 */ /* 0x000fe20008000000 */
[----:B------:R-:W-:Y:S01]  /*27e0*/  ISETP.LT.U32.AND P0, PT, R20, 0x20, P0 ;  /* 0x000000201400780c */ /* 0x000fe20000701070 */
[----:B------:R-:W-:Y:S01]  /*27f0*/  LDTM.16dp32bit_t0_t15.x16 R4, tmem[UR4] ;  /* 0x00000004000479ee */ /* 0x000fe20008a00000 */
[----:B------:R-:W3:Y:S01]  /*2800*/  LDTM.16dp32bit_t16_t31.x16 R4, tmem[UR4+0x10] ;  /* 0x00001004000479ee */ /* 0x000ee20008a20000 */
[----:B------:R-:W-:Y:S01]  /*2810*/  LOP3.LUT R21, R2, R21, RZ, 0x3c, !PT ;  /* 0x0000001502157212 */ /* 0x000fe200078e3cff */
[----:B------:R-:W-:-:S03]  /*2820*/  NOP ;  /* 0x0000000000007918 */ /* 0x000fc60000000000 */
[----:B------:R-:W-:-:S04]  /*2830*/  LOP3.LUT R0, R21, 0x780, R0, 0xf8, !PT ;  /* 0x0000078015007812 */ /* 0x000fc800078ef800 */
[----:B------:R-:W-:Y:S02]  /*2840*/  LOP3.LUT R2, R0, 0x10, RZ, 0x3c, !PT ;  /* 0x0000001000027812 */ /* 0x000fe400078e3cff */
[----:B---3--:R-:W-:Y:S01]  /*2850*/  VOTEU.ANY UP1, P0 ;  /* 0x0000000000ff7886 */ /* 0x008fe20000020100 */
[----:B------:R-:W-:Y:S01]  /*2860*/  VOTEU.ANY UP0, P0 ;  /* 0x0000000000ff7886 */ /* 0x000fe20000000100 */
[----:B------:R-:W-:Y:S02]  /*2870*/  F2FP.BF16.F32.PACK_AB R4, R5, R4 ;  /* 0x000000040504723e */ /* 0x000fe400000010ff */
[----:B------:R-:W-:Y:S02]  /*2880*/  F2FP.BF16.F32.PACK_AB R5, R7, R6 ;  /* 0x000000060705723e */ /* 0x000fe400000010ff */
[----:B------:R-:W-:Y:S02]  /*2890*/  F2FP.BF16.F32.PACK_AB R12, R13, R12 ;  /* 0x0000000c0d0c723e */ /* 0x000fe400000010ff */
[----:B------:R-:W-:-:S02]  /*28a0*/  F2FP.BF16.F32.PACK_AB R6, R9, R8 ;  /* 0x000000080906723e */ /* 0x000fc400000010ff */
[----:B------:R-:W-:Y:S02]  /*28b0*/  F2FP.BF16.F32.PACK_AB R7, R11, R10 ;  /* 0x0000000a0b07723e */ /* 0x000fe400000010ff */
[----:B------:R-:W-:Y:S02]  /*28c0*/  F2FP.BF16.F32.PACK_AB R13, R15, R14 ;  /* 0x0000000e0f0d723e */ /* 0x000fe400000010ff */
[----:B------:R-:W-:Y:S01]  /*28d0*/  F2FP.BF16.F32.PACK_AB R14, R17, R16 ;  /* 0x00000010110e723e */ /* 0x000fe200000010ff */
[----:B--2---:R2:W-:Y:S01]  /*28e0*/  STS.128 [R0+UR8], R4 ;  /* 0x0000000400007988 */ /* 0x0045e20008000c08 */
[----:B------:R-:W-:-:S05]  /*28f0*/  F2FP.BF16.F32.PACK_AB R15, R19, R18 ;  /* 0x00000012130f723e */ /* 0x000fca00000010ff */
[----:B------:R2:W-:Y:S01]  /*2900*/  STS.128 [R2+UR8], R12 ;  /* 0x0000000c02007988 */ /* 0x0005e20008000c08 */
[----:B------:R3:W-:Y:S06]  /*2910*/  MEMBAR.ALL.CTA ;  /* 0x0000000000007992 */ /* 0x0007ec0000008000 */
[----:B---3--:R-:W3:Y:S02]  /*2920*/  FENCE.VIEW.ASYNC.S ;  /* 0x00000000000073c6 */ /* 0x008ee40000000000 */
[----:B---3--:R-:W-:Y:S06]  /*2930*/  BAR.SYNC.DEFER_BLOCKING 0x0 ;  /* 0x0000000000007b1d */ /* 0x008fec0000010000 */
[----:B------:R2:W-:Y:S01]  /*2940*/  @UP1 UTMASTG.2D [UR8], [UR14] ;  /* 0x000000080e0013b5 */ /* 0x0005e20008008000 */
[----:B------:R0:W-:Y:S01]  /*2950*/  UTMACMDFLUSH ;  /* 0x00000000000079b7 */ /* 0x0001e20000000000 */
[----:B------:R-:W-:-:S04]  /*2960*/  DEPBAR.LE SB0, 0x0 ;  /* 0x000080000000791a */ /* 0x000fc80000000000 */
[----:B------:R-:W-:Y:S08]  /*2970*/  BAR.SYNC.DEFER_BLOCKING 0x0 ;  /* 0x0000000000007b1d */ /* 0x000ff00000010000 */
[----:B------:R-:W-:Y:S06]  /*2980*/  BAR.SYNC.DEFER_BLOCKING 0x0 ;  /* 0x0000000000007b1d */ /* 0x000fec0000010000 */
[----:B--2---:R-:W-:Y:S05]  /*2990*/  @P2 BRA `(.L_x_67) ;  /* 0x0000000000a02947 */ /* 0x004fea0003800000 */
[----:B------:R-:W2:Y:S01]  /*29a0*/  S2UR UR5, SR_CgaCtaId ;  /* 0x00000000000579c3 */ /* 0x000ea20000008800 */
[----:B------:R-:W-:Y:S01]  /*29b0*/  NOP ;  /* 0x0000000000007918 */ /* 0x000fe20000000000 */
[----:B------:R-:W-:Y:S01]  /*29c0*/  UMOV UR4, 0x50 ;  /* 0x0000005000047882 */ /* 0x000fe20000000000 */
[----:B------:R-:W-:Y:S02]  /*29d0*/  IMAD.U32 R0, RZ, RZ, UR12 ;  /* 0x0000000cff007e24 */ /* 0x000fe4000f8e00ff */
[----:B------:R-:W-:Y:S02]  /*29e0*/  IMAD.MOV.U32 R3, RZ, RZ, 0x3 ;  /* 0x00000003ff037424 */ /* 0x000fe400078e00ff */
[----:B------:R-:W-:Y:S01]  /*29f0*/  IMAD.MOV.U32 R7, RZ, RZ, 0x1 ;  /* 0x00000001ff077424 */ /* 0x000fe200078e00ff */
[----:B------:R-:W-:-:S04]  /*2a00*/  LOP3.LUT R0, R0, 0xffff, RZ, 0xc0, !PT ;  /* 0x0000ffff00007812 */ /* 0x000fc800078ec0ff */
[----:B------:R-:W-:-:S05]  /*2a10*/  SHF.R.U32.HI R0, RZ, 0x5, R0 ;  /* 0x00000005ff007819 */ /* 0x000fca0000011600 */
[----:B------:R-:W-:Y:S01]  /*2a20*/  VIADD R2, R0, 0x10 ;  /* 0x0000001000027836 */ /* 0x000fe20000000000 */
[----:B------:R-:W-:Y:S01]  /*2a30*/  SHF.L.U32 R0, R3, R0, RZ ;  /* 0x0000000003007219 */ /* 0x000fe200000006ff */
[----:B--2---:R-:W-:-:S03]  /*2a40*/  ULEA UR6, UR5, UR4, 0x18 ;  /* 0x0000000405067291 */ /* 0x004fc6000f8ec0ff */
[----:B------:R-:W-:-:S04]  /*2a50*/  SHF.L.U32 R3, R7, R2, RZ ;  /* 0x0000000207037219 */ /* 0x000fc800000006ff */
[----:B------:R-:W-:Y:S02]  /*2a60*/  LOP3.LUT R0, R3, R0, RZ, 0xfc, !PT ;  /* 0x0000000003007212 */ /* 0x000fe400078efcff */
[----:B------:R-:W2:Y:S02]  /*2a70*/  LDS R5, [UR6] ;  /* 0x00000006ff057984 */ /* 0x000ea40008000800 */
[C---:B------:R-:W-:Y:S02]  /*2a80*/  LOP3.LUT R2, R0.reuse, 0xffff, RZ, 0xc0, !PT ;  /* 0x0000ffff00027812 */ /* 0x040fe400078ec0ff */
[----:B--2---:R-:W-:-:S04]  /*2a90*/  LOP3.LUT R3, R0, 0xffff, R5, 0x80, !PT ;  /* 0x0000ffff00037812 */ /* 0x004fc800078e8005 */
[----:B------:R-:W-:-:S13]  /*2aa0*/  ISETP.NE.AND P0, PT, R3, R2, PT ;  /* 0x000000020300720c */ /* 0x000fda0003f05270 */
[----:B------:R-:W-:Y:S05]  /*2ab0*/  @P0 BRA `(.L_x_68) ;  /* 0x0000000000500947 */ /* 0x000fea0003800000 */
[----:B------:R-:W-:Y:S02]  /*2ac0*/  SHF.R.U32.HI R5, RZ, 0x10, R5 ;  /* 0x00000010ff057819 */ /* 0x000fe40000011605 */
[----:B------:R-:W-:-:S04]  /*2ad0*/  SHF.R.U32.HI R2, RZ, 0x10, R0 ;  /* 0x00000010ff027819 */ /* 0x000fc80000011600 */
[----:B------:R-:W-:-:S04]  /*2ae0*/  LOP3.LUT R5, R5, R2, RZ, 0xc0, !PT ;  /* 0x0000000205057212 */ /* 0x000fc800078ec0ff */
[----:B------:R-:W-:-:S13]  /*2af0*/  ISETP.NE.AND P0, PT, R5, R2, PT ;  /* 0x000000020500720c */ /* 0x000fda0003f05270 */
[----:B------:R-:W-:Y:S05]  /*2b00*/  @P0 BRA `(.L_x_69) ;  /* 0x0000000000300947 */ /* 0x000fea0003800000 */
[----:B------:R-:W-:Y:S01]  /*2b10*/  R2UR UR4, R0 ;  /* 0x00000000000472ca */ /* 0x000fe200000e0000 */
[----:B------:R-:W-:Y:S01]  /*2b20*/  VOTEU.ANY UR5, UPT, PT ;  /* 0x0000000000057886 */ /* 0x000fe200038e0100 */
[----:B------:R-:W2:Y:S01]  /*2b30*/  S2R R0, SR_LANEID ;  /* 0x0000000000007919 */ /* 0x000ea20000000000 */
[----:B------:R-:W-:-:S10]  /*2b40*/  UFLO.U32 UR5, UR5 ;  /* 0x00000005000572bd */ /* 0x000fd400080e0000 */
[----:B------:R-:W-:-:S06]  /*2b50*/  ULOP3.LUT UR4, URZ, UR4, URZ, 0x33, !UPT ;  /* 0x00000004ff047292 */ /* 0x000fcc000f8e33ff */
[----:B------:R-:W-:-:S04]  /*2b60*/  IMAD.U32 R2, RZ, RZ, UR4 ;  /* 0x00000004ff027e24 */ /* 0x000fc8000f8e00ff */
[----:B------:R-:W3:Y:S02]  /*2b70*/  REDUX UR7, R2 ;  /* 0x00000000020773c4 */ /* 0x000ee40000000000 */
[----:B------:R4:W-:Y:S01]  /*2b80*/  UTCATOMSWS.AND URZ, UR4 ;  /* 0x0000000400ff79e3 */ /* 0x0009e20008000000 */
[----:B--2---:R-:W-:Y:S01]  /*2b90*/  ISETP.EQ.U32.AND P0, PT, R0, UR5, PT ;  /* 0x0000000500007c0c */ /* 0x004fe2000bf02070 */
[----:B---3--:R-:W-:-:S12]  /*2ba0*/  IMAD.U32 R0, RZ, RZ, UR7 ;  /* 0x00000007ff007e24 */ /* 0x008fd8000f8e00ff */
[----:B------:R4:W-:Y:S01]  /*2bb0*/  @P0 ATOMS.AND RZ, [UR6], R0 ;  /* 0x00000000ffff098c */ /* 0x0009e2000a800006 */
[----:B------:R-:W-:Y:S05]  /*2bc0*/  BRA `(.L_x_67) ;  /* 0x0000000000147947 */ /* 0x000fea0003800000 */
.L_x_69:
[----:B------:R-:W-:-:S07]  /*2bd0*/  MOV R2, 0x2bf0 ;  /* 0x00002bf000027802 */ /* 0x000fce0000000f00 */
[----:B-1----:R-:W-:Y:S05]  /*2be0*/  CALL.REL.NOINC `($__internal_0_$__cuda_sm10x_tcgen05_guardrail_trap_col_being_dealloced_not_returned_by_alloc) ;  /* 0x0000000000447944 */ /* 0x002fea0003c00000 */
[----:B------:R-:W-:Y:S05]  /*2bf0*/  BRA `(.L_x_67) ;  /* 0x0000000000087947 */ /* 0x000fea0003800000 */
.L_x_68:
[----:B------:R-:W-:-:S07]  /*2c00*/  MOV R2, 0x2c20 ;  /* 0x00002c2000027802 */ /* 0x000fce0000000f00 */
[----:B-1----:R-:W-:Y:S05]  /*2c10*/  CALL.REL.NOINC `($__internal_2_$__cuda_sm10x_tcgen05_guardrail_trap_unallocated_columns_being_dealloced) ;  /* 0x0000000000507944 */ /* 0x002fea0003c00000 */
.L_x_67:
[----:B------:R-:W-:Y:S01]  /*2c20*/  NOP ;  /* 0x0000000000007918 */ /* 0x000fe20000000000 */
[----:B----4-:R-:W-:Y:S05]  /*2c30*/  EXIT ;  /* 0x000000000000794d */ /* 0x010fea0003800000 */
.L_x_56:
[----:B------:R-:W2:Y:S02]  /*2c40*/  SYNCS.PHASECHK.TRANS64.TRYWAIT P0, [UR8+0x10000], RZ ;  /* 0x010000ffff0075a7 */ /* 0x000ea40008001108 */
[----:B--2---:R-:W-:Y:S05]  /*2c50*/  @!P0 BRA `(.L_x_56) ;  /* 0xfffffffc00f88947 */ /* 0x004fea000383ffff */
[----:B------:R-:W-:Y:S05]  /*2c60*/  BRA `(.L_x_70) ;  /* 0xffffffec00a07947 */ /* 0x000fea000383ffff */
.L_x_58:
[----:B------:R-:W2:Y:S02]  /*2c70*/  SYNCS.PHASECHK.TRANS64.TRYWAIT P1, [UR8+0x10010], RZ ;  /* 0x010010ffff0075a7 */ /* 0x000ea40008021108 */
[----:B--2---:R-:W-:Y:S05]  /*2c80*/  @!P1 BRA `(.L_x_58) ;  /* 0xfffffffc00f89947 */ /* 0x004fea000383ffff */
[----:B------:R-:W-:Y:S05]  /*2c90*/  BRA `(.L_x_71) ;  /* 0xfffffff0008c7947 */ /* 0x000fea000383ffff */
.L_x_59:
[----:B------:R-:W3:Y:S02]  /*2ca0*/  SYNCS.PHASECHK.TRANS64.TRYWAIT P0, [UR35+0x10000], R3 ;  /* 0x01000003ff0075a7 */ /* 0x000ee40008001123 */
[----:B---3--:R-:W-:Y:S05]  /*2cb0*/  @!P0 BRA `(.L_x_59) ;  /* 0xfffffffc00f88947 */ /* 0x008fea000383ffff */
[----:B------:R-:W-:Y:S05]  /*2cc0*/  BRA `(.L_x_72) ;  /* 0xfffffff4000c7947 */ /* 0x000fea000383ffff */
.L_x_61:
[----:B------:R-:W3:Y:S02]  /*2cd0*/  SYNCS.PHASECHK.TRANS64.TRYWAIT P0, [UR35+0x10010], R3 ;  /* 0x01001003ff0075a7 */ /* 0x000ee40008001123 */
[----:B---3--:R-:W-:Y:S05]  /*2ce0*/  @!P0 BRA `(.L_x_61) ;  /* 0xfffffffc00f88947 */ /* 0x008fea000383ffff */
[----:B------:R-:W-:Y:S05]  /*2cf0*/  BRA `(.L_x_73) ;  /* 0xfffffff800247947 */ /* 0x000fea000383ffff */
        .weak           $__internal_0_$__cuda_sm10x_tcgen05_guardrail_trap_col_being_dealloced_not_returned_by_alloc
        .type           $__internal_0_$__cuda_sm10x_tcgen05_guardrail_trap_col_being_dealloced_not_returned_by_alloc,@function
        .size           $__internal_0_$__cuda_sm10x_tcgen05_guardrail_trap_col_being_dealloced_not_returned_by_alloc,($__internal_1_$__cuda_sm10x_tcgen05_guardrail_trap_phase_invalid_during_alloc - $__internal_0_$__cuda_sm10x_tcgen05_guardrail_trap_col_being_dealloced_not_returned_by_alloc)
$__internal_0_$__cuda_sm10x_tcgen05_guardrail_trap_col_being_dealloced_not_returned_by_alloc:
[----:B------:R-:W-:Y:S05]  /*2d00*/  BPT.TRAP 0x1 ;  /* 0x000000040000795c */ /* 0x000fea0000300000 */
[----:B------:R-:W-:-:S04]  /*2d10*/  IMAD.MOV.U32 R3, RZ, RZ, 0x0 ;  /* 0x00000000ff037424 */ /* 0x000fc800078e00ff */
[----:B------:R-:W-:Y:S05]  /*2d20*/  RET.REL.NODEC R2 `(gluon_tcgen05) ;  /* 0xffffffd002b47950 */ /* 0x000fea0003c3ffff */
        .weak           $__internal_1_$__cuda_sm10x_tcgen05_guardrail_trap_phase_invalid_during_alloc
        .type           $__internal_1_$__cuda_sm10x_tcgen05_guardrail_trap_phase_invalid_during_alloc,@function
        .size           $__internal_1_$__cuda_sm10x_tcgen05_guardrail_trap_phase_invalid_during_alloc,($__internal_2_$__cuda_sm10x_tcgen05_guardrail_trap_unallocated_columns_being_dealloced - $__internal_1_$__cuda_sm10x_tcgen05_guardrail_trap_phase_invalid_during_alloc)
$__internal_1_$__cuda_sm10x_tcgen05_guardrail_trap_phase_invalid_during_alloc:
[----:B------:R-:W-:Y:S05]  /*2d30*/  BPT.TRAP 0x1 ;  /* 0x000000040000795c */ /* 0x000fea0000300000 */
[----:B------:R-:W-:-:S04]  /*2d40*/  IMAD.MOV.U32 R3, RZ, RZ, 0x0 ;  /* 0x00000000ff037424 */ /* 0x000fc800078e00ff */
[----:B------:R-:W-:Y:S05]  /*2d50*/  RET.REL.NODEC R2 `(gluon_tcgen05) ;  /* 0xffffffd002a87950 */ /* 0x000fea0003c3ffff */
        .weak           $__internal_2_$__cuda_sm10x_tcgen05_guardrail_trap_unallocated_columns_being_dealloced
        .type           $__internal_2_$__cuda_sm10x_tcgen05_guardrail_trap_unallocated_columns_being_dealloced,@function
        .size           $__internal_2_$__cuda_sm10x_tcgen05_guardrail_trap_unallocated_columns_being_dealloced,(.L_x_77 - $__internal_2_$__cuda_sm10x_tcgen05_guardrail_trap_unallocated_columns_being_dealloced)
$__internal_2_$__cuda_sm10x_tcgen05_guardrail_trap_unallocated_columns_being_dealloced:
[----:B------:R-:W-:Y:S05]  /*2d60*/  BPT.TRAP 0x1 ;  /* 0x000000040000795c */ /* 0x000fea0000300000 */
[----:B------:R-:W-:-:S04]  /*2d70*/  IMAD.MOV.U32 R3, RZ, RZ, 0x0 ;  /* 0x00000000ff037424 */ /* 0x000fc800078e00ff */
[----:B------:R-:W-:Y:S05]  /*2d80*/  RET.REL.NODEC R2 `(gluon_tcgen05) ;  /* 0xffffffd0029c7950 */ /* 0x000fea0003c3ffff */
.L_x_74:
[----:B------:R-:W-:-:S00]  /*2d90*/  BRA `(.L_x_74) ;  /* 0xfffffffc00fc7947 */ /* 0x000fc0000383ffff */
[----:B------:R-:W-:-:S00]  /*2da0*/  NOP ;  /* 0x0000000000007918 */ /* 0x000fc00000000000 */
        /* <DEDUP_REMOVED lines=13> */
.L_x_77:


//--------------------- .nv.shared.gluon_tcgen05  --------------------------
	.section	.nv.shared.gluon_tcgen05,"aw",@nobits
	.sectionflags	@""
	.align	16
	.zero		1024


//--------------------- .nv.shared.reserved.0     --------------------------
	.section	.nv.shared.reserved.0,"aw",@nobits
	.align	8
	.weak		__nv_reservedSMEM_offset_0_alias
	.size		__nv_reservedSMEM_offset_0_alias, 0, 64
	.other		__nv_reservedSMEM_offset_0_alias,@"STO_CUDA_RESERVED_SHARED STV_DEFAULT"
__nv_reservedSMEM_offset_0_alias:
	.zero		0
.nv.shared.reserved.0:
	.zero		64
	.weak		__nv_reservedSMEM_allocation_phase
	.type		__nv_reservedSMEM_allocation_phase,@object
	.size		__nv_reservedSMEM_allocation_phase,(.L_0 - __nv_reservedSMEM_allocation_phase)
__nv_reservedSMEM_allocation_phase:
	.zero		1
.L_0:
	.zero		7
	.weak		__nv_reservedSMEM_devtool_atexit_pc
	.type		__nv_reservedSMEM_devtool_atexit_pc,@object
	.size		__nv_reservedSMEM_devtool_atexit_pc,(__nv_reservedSMEM_allocation_mask - __nv_reservedSMEM_devtool_atexit_pc)
__nv_reservedSMEM_devtool_atexit_pc:
	.zero		8
	.weak		__nv_reservedSMEM_allocation_mask
	.type		__nv_reservedSMEM_allocation_mask,@object
	.size		__nv_reservedSMEM_allocation_mask,(.L_2 - __nv_reservedSMEM_allocation_mask)
__nv_reservedSMEM_allocation_mask:
	.zero		4
.L_2:


//--------------------- .nv.constant0.gluon_tcgen05 --------------------------
	.section	.nv.constant0.gluon_tcgen05,"a",@progbits
	.sectionflags	@""
	.align	4
.nv.constant0.gluon_tcgen05:
	.zero		976


//--------------------- SYMBOLS --------------------------

	.type		.nv.reservedSmem.offset0,@object
	.size		.nv.reservedSmem.offset0,0x4
	.type		.nv.reservedSmem.cap,@object
	.size		.nv.reservedSmem.cap,0x4
